//
// Generated by NVIDIA NVVM Compiler
//
// Compiler Build ID: CL-36424714
// Cuda compilation tools, release 13.0, V13.0.88
// Based on NVVM 20.0.0
//

.version 9.0
.target sm_100
.address_size 64

	// .globl	_Z31voxelize_count_optimized_kernelPKfPii6float3fiii
// _ZZ31voxelize_count_optimized_kernelPKfPii6float3fiiiE13shared_counts has been demoted
// _ZZ31voxelize_count_optimized_kernelPKfPii6float3fiiiE14shared_indices has been demoted
// _ZZ35voxelize_occupancy_optimized_kernelPKfPii6float3fiiiE13shared_bitset has been demoted
// _ZZ30voxelize_mean_optimized_kernelPKfS0_PfPiii6float3fiiiE19shared_voxel_counts has been demoted
.global .align 1 .b8 _ZN34_INTERNAL_d4a961f9_4_k_cu_4a9f5a304cuda3std3__45__cpo5beginE[1];
.global .align 1 .b8 _ZN34_INTERNAL_d4a961f9_4_k_cu_4a9f5a304cuda3std3__45__cpo3endE[1];
.global .align 1 .b8 _ZN34_INTERNAL_d4a961f9_4_k_cu_4a9f5a304cuda3std3__45__cpo6cbeginE[1];
.global .align 1 .b8 _ZN34_INTERNAL_d4a961f9_4_k_cu_4a9f5a304cuda3std3__45__cpo4cendE[1];
.global .align 1 .b8 _ZN34_INTERNAL_d4a961f9_4_k_cu_4a9f5a304cuda3std3__45__cpo6rbeginE[1];
.global .align 1 .b8 _ZN34_INTERNAL_d4a961f9_4_k_cu_4a9f5a304cuda3std3__45__cpo4rendE[1];
.global .align 1 .b8 _ZN34_INTERNAL_d4a961f9_4_k_cu_4a9f5a304cuda3std3__45__cpo7crbeginE[1];
.global .align 1 .b8 _ZN34_INTERNAL_d4a961f9_4_k_cu_4a9f5a304cuda3std3__45__cpo5crendE[1];
.global .align 1 .b8 _ZN34_INTERNAL_d4a961f9_4_k_cu_4a9f5a304cuda3std3__436_GLOBAL__N__d4a961f9_4_k_cu_4a9f5a306ignoreE[1];
.global .align 1 .b8 _ZN34_INTERNAL_d4a961f9_4_k_cu_4a9f5a304cuda3std3__419piecewise_constructE[1];
.global .align 1 .b8 _ZN34_INTERNAL_d4a961f9_4_k_cu_4a9f5a304cuda3std3__48in_placeE[1];
.global .align 1 .b8 _ZN34_INTERNAL_d4a961f9_4_k_cu_4a9f5a304cuda3std3__420unreachable_sentinelE[1];
.global .align 1 .b8 _ZN34_INTERNAL_d4a961f9_4_k_cu_4a9f5a304cuda3std3__47nulloptE[1];
.global .align 1 .b8 _ZN34_INTERNAL_d4a961f9_4_k_cu_4a9f5a304cuda3std3__48unexpectE[1];
.global .align 1 .b8 _ZN34_INTERNAL_d4a961f9_4_k_cu_4a9f5a304cuda3std6ranges3__45__cpo4swapE[1];
.global .align 1 .b8 _ZN34_INTERNAL_d4a961f9_4_k_cu_4a9f5a304cuda3std6ranges3__45__cpo9iter_moveE[1];
.global .align 1 .b8 _ZN34_INTERNAL_d4a961f9_4_k_cu_4a9f5a304cuda3std6ranges3__45__cpo5beginE[1];
.global .align 1 .b8 _ZN34_INTERNAL_d4a961f9_4_k_cu_4a9f5a304cuda3std6ranges3__45__cpo3endE[1];
.global .align 1 .b8 _ZN34_INTERNAL_d4a961f9_4_k_cu_4a9f5a304cuda3std6ranges3__45__cpo6cbeginE[1];
.global .align 1 .b8 _ZN34_INTERNAL_d4a961f9_4_k_cu_4a9f5a304cuda3std6ranges3__45__cpo4cendE[1];
.global .align 1 .b8 _ZN34_INTERNAL_d4a961f9_4_k_cu_4a9f5a304cuda3std6ranges3__45__cpo7advanceE[1];
.global .align 1 .b8 _ZN34_INTERNAL_d4a961f9_4_k_cu_4a9f5a304cuda3std6ranges3__45__cpo9iter_swapE[1];
.global .align 1 .b8 _ZN34_INTERNAL_d4a961f9_4_k_cu_4a9f5a304cuda3std6ranges3__45__cpo4nextE[1];
.global .align 1 .b8 _ZN34_INTERNAL_d4a961f9_4_k_cu_4a9f5a304cuda3std6ranges3__45__cpo4prevE[1];
.global .align 1 .b8 _ZN34_INTERNAL_d4a961f9_4_k_cu_4a9f5a304cuda3std6ranges3__45__cpo4dataE[1];
.global .align 1 .b8 _ZN34_INTERNAL_d4a961f9_4_k_cu_4a9f5a304cuda3std6ranges3__45__cpo5cdataE[1];
.global .align 1 .b8 _ZN34_INTERNAL_d4a961f9_4_k_cu_4a9f5a304cuda3std6ranges3__45__cpo4sizeE[1];
.global .align 1 .b8 _ZN34_INTERNAL_d4a961f9_4_k_cu_4a9f5a304cuda3std6ranges3__45__cpo5ssizeE[1];
.global .align 1 .b8 _ZN34_INTERNAL_d4a961f9_4_k_cu_4a9f5a304cuda3std6ranges3__45__cpo8distanceE[1];
.global .align 1 .b8 _ZN34_INTERNAL_d4a961f9_4_k_cu_4a9f5a306thrust24THRUST_300001_SM_1000_NS6system6detail10sequential3seqE[1];
.global .align 1 .b8 _ZN34_INTERNAL_d4a961f9_4_k_cu_4a9f5a306thrust24THRUST_300001_SM_1000_NS12placeholders2_1E[1];
.global .align 1 .b8 _ZN34_INTERNAL_d4a961f9_4_k_cu_4a9f5a306thrust24THRUST_300001_SM_1000_NS12placeholders2_2E[1];
.global .align 1 .b8 _ZN34_INTERNAL_d4a961f9_4_k_cu_4a9f5a306thrust24THRUST_300001_SM_1000_NS12placeholders2_3E[1];
.global .align 1 .b8 _ZN34_INTERNAL_d4a961f9_4_k_cu_4a9f5a306thrust24THRUST_300001_SM_1000_NS12placeholders2_4E[1];
.global .align 1 .b8 _ZN34_INTERNAL_d4a961f9_4_k_cu_4a9f5a306thrust24THRUST_300001_SM_1000_NS12placeholders2_5E[1];
.global .align 1 .b8 _ZN34_INTERNAL_d4a961f9_4_k_cu_4a9f5a306thrust24THRUST_300001_SM_1000_NS12placeholders2_6E[1];
.global .align 1 .b8 _ZN34_INTERNAL_d4a961f9_4_k_cu_4a9f5a306thrust24THRUST_300001_SM_1000_NS12placeholders2_7E[1];
.global .align 1 .b8 _ZN34_INTERNAL_d4a961f9_4_k_cu_4a9f5a306thrust24THRUST_300001_SM_1000_NS12placeholders2_8E[1];
.global .align 1 .b8 _ZN34_INTERNAL_d4a961f9_4_k_cu_4a9f5a306thrust24THRUST_300001_SM_1000_NS12placeholders2_9E[1];
.global .align 1 .b8 _ZN34_INTERNAL_d4a961f9_4_k_cu_4a9f5a306thrust24THRUST_300001_SM_1000_NS12placeholders3_10E[1];
.extern .shared .align 16 .b8 shared_features[];

.visible .entry _Z31voxelize_count_optimized_kernelPKfPii6float3fiii(
	.param .u64 .ptr .align 1 _Z31voxelize_count_optimized_kernelPKfPii6float3fiii_param_0,
	.param .u64 .ptr .align 1 _Z31voxelize_count_optimized_kernelPKfPii6float3fiii_param_1,
	.param .u32 _Z31voxelize_count_optimized_kernelPKfPii6float3fiii_param_2,
	.param .align 4 .b8 _Z31voxelize_count_optimized_kernelPKfPii6float3fiii_param_3[12],
	.param .f32 _Z31voxelize_count_optimized_kernelPKfPii6float3fiii_param_4,
	.param .u32 _Z31voxelize_count_optimized_kernelPKfPii6float3fiii_param_5,
	.param .u32 _Z31voxelize_count_optimized_kernelPKfPii6float3fiii_param_6,
	.param .u32 _Z31voxelize_count_optimized_kernelPKfPii6float3fiii_param_7
)
.maxntid 512
.minnctapersm 2
{
	.reg .pred 	%p<62>;
	.reg .b16 	%rs<6>;
	.reg .b32 	%r<206>;
	.reg .b32 	%f<14>;
	.reg .b64 	%rd<19>;
	// demoted variable
	.shared .align 4 .b8 _ZZ31voxelize_count_optimized_kernelPKfPii6float3fiiiE13shared_counts[8192];
	// demoted variable
	.shared .align 4 .b8 _ZZ31voxelize_count_optimized_kernelPKfPii6float3fiiiE14shared_indices[8192];
	ld.param.u64 	%rd3, [_Z31voxelize_count_optimized_kernelPKfPii6float3fiii_param_0];
	ld.param.f32 	%f1, [_Z31voxelize_count_optimized_kernelPKfPii6float3fiii_param_3];
	ld.param.f32 	%f2, [_Z31voxelize_count_optimized_kernelPKfPii6float3fiii_param_3+4];
	ld.param.f32 	%f3, [_Z31voxelize_count_optimized_kernelPKfPii6float3fiii_param_3+8];
	ld.param.u64 	%rd4, [_Z31voxelize_count_optimized_kernelPKfPii6float3fiii_param_1];
	ld.param.u32 	%r71, [_Z31voxelize_count_optimized_kernelPKfPii6float3fiii_param_2];
	ld.param.f32 	%f4, [_Z31voxelize_count_optimized_kernelPKfPii6float3fiii_param_4];
	ld.param.u32 	%r72, [_Z31voxelize_count_optimized_kernelPKfPii6float3fiii_param_5];
	ld.param.u32 	%r73, [_Z31voxelize_count_optimized_kernelPKfPii6float3fiii_param_6];
	ld.param.u32 	%r74, [_Z31voxelize_count_optimized_kernelPKfPii6float3fiii_param_7];
	cvta.to.global.u64 	%rd1, %rd4;
	mov.u32 	%r203, %tid.x;
	mov.u32 	%r2, %ntid.x;
	add.s32 	%r3, %r203, %r2;
	cvt.u16.u32 	%rs3, %r3;
	xor.b16  	%rs4, %rs3, 2047;
	cvt.u16.u32 	%rs5, %r2;
	div.u16 	%rs1, %rs4, %rs5;
	and.b16  	%rs2, %rs1, 3;
	setp.eq.s16 	%p1, %rs2, 2;
	mov.u32 	%r191, %r203;
	@%p1 bra 	$L__BB0_3;
	cvt.u32.u16 	%r4, %rs2;
	mov.b32 	%r190, 0;
	mov.u32 	%r191, %r203;
$L__BB0_2:
	.pragma "nounroll";
	shl.b32 	%r76, %r191, 2;
	mov.u32 	%r77, _ZZ31voxelize_count_optimized_kernelPKfPii6float3fiiiE13shared_counts;
	add.s32 	%r78, %r77, %r76;
	mov.b32 	%r79, 0;
	st.shared.u32 	[%r78], %r79;
	mov.u32 	%r80, _ZZ31voxelize_count_optimized_kernelPKfPii6float3fiiiE14shared_indices;
	add.s32 	%r81, %r80, %r76;
	mov.b32 	%r82, -1;
	st.shared.u32 	[%r81], %r82;
	add.s32 	%r191, %r191, %r2;
	add.s32 	%r190, %r190, 1;
	xor.b32  	%r83, %r190, %r4;
	setp.ne.s32 	%p2, %r83, 2;
	@%p2 bra 	$L__BB0_2;
$L__BB0_3:
	setp.lt.u16 	%p3, %rs1, 2;
	@%p3 bra 	$L__BB0_6;
	shl.b32 	%r10, %r2, 2;
	mov.u32 	%r84, _ZZ31voxelize_count_optimized_kernelPKfPii6float3fiiiE14shared_indices;
	add.s32 	%r11, %r84, %r10;
	shl.b32 	%r192, %r191, 2;
	shl.b32 	%r13, %r2, 4;
	shl.b32 	%r85, %r2, 3;
	add.s32 	%r14, %r84, %r85;
	mul.lo.s32 	%r86, %r2, 12;
	add.s32 	%r15, %r84, %r86;
	mov.u32 	%r87, _ZZ31voxelize_count_optimized_kernelPKfPii6float3fiiiE13shared_counts;
	add.s32 	%r16, %r87, %r10;
	add.s32 	%r17, %r87, %r85;
	add.s32 	%r18, %r87, %r86;
$L__BB0_5:
	add.s32 	%r89, %r87, %r192;
	mov.b32 	%r90, 0;
	st.shared.u32 	[%r89], %r90;
	add.s32 	%r92, %r84, %r192;
	mov.b32 	%r93, -1;
	st.shared.u32 	[%r92], %r93;
	add.s32 	%r94, %r16, %r192;
	st.shared.u32 	[%r94], %r90;
	add.s32 	%r95, %r11, %r192;
	st.shared.u32 	[%r95], %r93;
	add.s32 	%r96, %r17, %r192;
	st.shared.u32 	[%r96], %r90;
	add.s32 	%r97, %r14, %r192;
	st.shared.u32 	[%r97], %r93;
	add.s32 	%r98, %r18, %r192;
	st.shared.u32 	[%r98], %r90;
	add.s32 	%r99, %r15, %r192;
	st.shared.u32 	[%r99], %r93;
	add.s32 	%r191, %r191, %r10;
	add.s32 	%r192, %r192, %r13;
	setp.lt.u32 	%p4, %r191, 2048;
	@%p4 bra 	$L__BB0_5;
$L__BB0_6:
	bar.sync 	0;
	mov.u32 	%r102, %ctaid.x;
	mad.lo.s32 	%r194, %r102, %r2, %r203;
	setp.ge.s32 	%p5, %r194, %r71;
	mov.b32 	%r198, 0;
	mov.b32 	%r197, -1;
	@%p5 bra 	$L__BB0_14;
	cvta.to.global.u64 	%rd2, %rd3;
	mov.u32 	%r105, %nctaid.x;
	mul.lo.s32 	%r24, %r105, %r2;
	mov.b32 	%r197, -1;
	mov.b32 	%r198, 0;
$L__BB0_8:
	mov.u32 	%r27, %r197;
	mov.u32 	%r26, %r198;
	mul.lo.s32 	%r106, %r194, 3;
	mul.wide.s32 	%rd5, %r106, 4;
	add.s64 	%rd6, %rd2, %rd5;
	ld.global.nc.f32 	%f5, [%rd6];
	ld.global.nc.f32 	%f6, [%rd6+4];
	ld.global.nc.f32 	%f7, [%rd6+8];
	sub.f32 	%f8, %f5, %f1;
	div.rn.f32 	%f9, %f8, %f4;
	cvt.rmi.s32.f32 	%r28, %f9;
	sub.f32 	%f10, %f6, %f2;
	div.rn.f32 	%f11, %f10, %f4;
	cvt.rmi.s32.f32 	%r29, %f11;
	sub.f32 	%f12, %f7, %f3;
	div.rn.f32 	%f13, %f12, %f4;
	cvt.rmi.s32.f32 	%r30, %f13;
	setp.lt.s32 	%p6, %r28, 0;
	setp.ge.s32 	%p7, %r28, %r72;
	or.pred  	%p8, %p6, %p7;
	setp.lt.s32 	%p9, %r29, 0;
	setp.ge.s32 	%p10, %r29, %r73;
	or.pred  	%p11, %p9, %p10;
	or.pred  	%p13, %p8, %p11;
	setp.lt.s32 	%p14, %r30, 0;
	setp.ge.s32 	%p15, %r30, %r74;
	or.pred  	%p16, %p14, %p15;
	or.pred  	%p18, %p13, %p16;
	@%p18 bra 	$L__BB0_13;
	mad.lo.s32 	%r107, %r30, %r73, %r29;
	mad.lo.s32 	%r197, %r107, %r72, %r28;
	shr.s32 	%r108, %r197, 31;
	shr.u32 	%r109, %r108, 21;
	add.s32 	%r110, %r197, %r109;
	and.b32  	%r111, %r110, -2048;
	sub.s32 	%r32, %r197, %r111;
	shl.b32 	%r112, %r32, 2;
	mov.u32 	%r113, _ZZ31voxelize_count_optimized_kernelPKfPii6float3fiiiE14shared_indices;
	add.s32 	%r114, %r113, %r112;
	atom.relaxed.shared.cas.b32 	%r115, [%r114], -1, %r197;
	setp.ne.s32 	%p19, %r115, -1;
	setp.ne.s32 	%p20, %r115, %r197;
	and.pred  	%p21, %p19, %p20;
	@%p21 bra 	$L__BB0_11;
	mov.u32 	%r120, _ZZ31voxelize_count_optimized_kernelPKfPii6float3fiiiE13shared_counts;
	add.s32 	%r121, %r120, %r112;
	atom.shared.add.u32 	%r122, [%r121], 1;
	mov.u32 	%r197, %r27;
	mov.u32 	%r198, %r26;
	bra.uni 	$L__BB0_13;
$L__BB0_11:
	setp.eq.s32 	%p22, %r27, -1;
	mov.b32 	%r198, 1;
	@%p22 bra 	$L__BB0_13;
	setp.eq.s32 	%p23, %r27, %r197;
	selp.u32 	%r118, 1, 0, %p23;
	add.s32 	%r198, %r26, %r118;
	mov.u32 	%r197, %r27;
$L__BB0_13:
	add.s32 	%r194, %r194, %r24;
	setp.lt.s32 	%p24, %r194, %r71;
	@%p24 bra 	$L__BB0_8;
$L__BB0_14:
	mov.u32 	%r123, %tid.y;
	mov.u32 	%r124, %tid.z;
	mov.u32 	%r125, %ntid.y;
	mad.lo.s32 	%r126, %r124, %r125, %r123;
	mad.lo.s32 	%r127, %r126, %r2, %r203;
	and.b32  	%r128, %r127, 31;
	shfl.sync.down.b32	%r129|%p25, %r197, 16, 31, -1;
	shfl.sync.down.b32	%r131|%p26, %r198, 16, 31, -1;
	setp.lt.u32 	%p27, %r128, 16;
	setp.eq.s32 	%p28, %r197, %r129;
	selp.b32 	%r132, %r131, 0, %p28;
	selp.b32 	%r133, %r132, 0, %p27;
	add.s32 	%r134, %r133, %r198;
	shfl.sync.down.b32	%r135|%p29, %r197, 8, 31, -1;
	shfl.sync.down.b32	%r137|%p30, %r134, 8, 31, -1;
	setp.lt.u32 	%p31, %r128, 24;
	setp.eq.s32 	%p32, %r197, %r135;
	selp.b32 	%r138, %r137, 0, %p32;
	selp.b32 	%r139, %r138, 0, %p31;
	add.s32 	%r140, %r139, %r134;
	shfl.sync.down.b32	%r141|%p33, %r197, 4, 31, -1;
	shfl.sync.down.b32	%r143|%p34, %r140, 4, 31, -1;
	setp.lt.u32 	%p35, %r128, 28;
	setp.eq.s32 	%p36, %r197, %r141;
	selp.b32 	%r144, %r143, 0, %p36;
	selp.b32 	%r145, %r144, 0, %p35;
	add.s32 	%r146, %r145, %r140;
	shfl.sync.down.b32	%r147|%p37, %r197, 2, 31, -1;
	shfl.sync.down.b32	%r149|%p38, %r146, 2, 31, -1;
	setp.lt.u32 	%p39, %r128, 30;
	setp.eq.s32 	%p40, %r197, %r147;
	selp.b32 	%r150, %r149, 0, %p40;
	selp.b32 	%r151, %r150, 0, %p39;
	add.s32 	%r152, %r151, %r146;
	shfl.sync.down.b32	%r153|%p41, %r197, 1, 31, -1;
	shfl.sync.down.b32	%r155|%p42, %r152, 1, 31, -1;
	setp.ne.s32 	%p43, %r128, 31;
	setp.eq.s32 	%p44, %r197, %r153;
	selp.b32 	%r156, %r155, 0, %p44;
	selp.b32 	%r157, %r156, 0, %p43;
	add.s32 	%r39, %r157, %r152;
	setp.ne.s32 	%p45, %r128, 0;
	setp.lt.s32 	%p46, %r197, 0;
	or.pred  	%p47, %p45, %p46;
	@%p47 bra 	$L__BB0_16;
	mul.wide.u32 	%rd7, %r197, 4;
	add.s64 	%rd8, %rd1, %rd7;
	atom.global.add.u32 	%r158, [%rd8], %r39;
$L__BB0_16:
	bar.sync 	0;
	sub.s32 	%r159, 2047, %r3;
	div.u32 	%r40, %r159, %r2;
	and.b32  	%r41, %r40, 3;
	setp.eq.s32 	%p48, %r41, 2;
	@%p48 bra 	$L__BB0_22;
	mov.b32 	%r202, 0;
	mov.u32 	%r162, _ZZ31voxelize_count_optimized_kernelPKfPii6float3fiiiE14shared_indices;
$L__BB0_18:
	.pragma "nounroll";
	shl.b32 	%r161, %r203, 2;
	add.s32 	%r163, %r162, %r161;
	ld.shared.u32 	%r44, [%r163];
	setp.lt.s32 	%p49, %r44, 0;
	@%p49 bra 	$L__BB0_21;
	mov.u32 	%r165, _ZZ31voxelize_count_optimized_kernelPKfPii6float3fiiiE13shared_counts;
	add.s32 	%r166, %r165, %r161;
	ld.shared.u32 	%r45, [%r166];
	setp.lt.s32 	%p50, %r45, 1;
	@%p50 bra 	$L__BB0_21;
	mul.wide.u32 	%rd9, %r44, 4;
	add.s64 	%rd10, %rd1, %rd9;
	atom.global.add.u32 	%r167, [%rd10], %r45;
$L__BB0_21:
	add.s32 	%r203, %r203, %r2;
	add.s32 	%r202, %r202, 1;
	xor.b32  	%r168, %r41, %r202;
	setp.ne.s32 	%p51, %r168, 2;
	@%p51 bra 	$L__BB0_18;
$L__BB0_22:
	setp.lt.u32 	%p52, %r40, 2;
	@%p52 bra 	$L__BB0_37;
	shl.b32 	%r169, %r2, 3;
	mov.u32 	%r170, _ZZ31voxelize_count_optimized_kernelPKfPii6float3fiiiE13shared_counts;
	add.s32 	%r49, %r170, %r169;
	shl.b32 	%r204, %r203, 2;
	shl.b32 	%r51, %r2, 4;
	mul.lo.s32 	%r171, %r2, 12;
	add.s32 	%r52, %r170, %r171;
	shl.b32 	%r172, %r2, 2;
	add.s32 	%r53, %r170, %r172;
	mov.u32 	%r173, _ZZ31voxelize_count_optimized_kernelPKfPii6float3fiiiE14shared_indices;
	add.s32 	%r54, %r173, %r172;
	add.s32 	%r55, %r173, %r169;
	add.s32 	%r56, %r173, %r171;
$L__BB0_24:
	add.s32 	%r175, %r173, %r204;
	ld.shared.u32 	%r59, [%r175];
	setp.lt.s32 	%p53, %r59, 0;
	@%p53 bra 	$L__BB0_27;
	add.s32 	%r177, %r170, %r204;
	ld.shared.u32 	%r60, [%r177];
	setp.lt.s32 	%p54, %r60, 1;
	@%p54 bra 	$L__BB0_27;
	mul.wide.u32 	%rd11, %r59, 4;
	add.s64 	%rd12, %rd1, %rd11;
	atom.global.add.u32 	%r178, [%rd12], %r60;
$L__BB0_27:
	add.s32 	%r179, %r54, %r204;
	ld.shared.u32 	%r61, [%r179];
	setp.lt.s32 	%p55, %r61, 0;
	@%p55 bra 	$L__BB0_30;
	add.s32 	%r180, %r53, %r204;
	ld.shared.u32 	%r62, [%r180];
	setp.lt.s32 	%p56, %r62, 1;
	@%p56 bra 	$L__BB0_30;
	mul.wide.u32 	%rd13, %r61, 4;
	add.s64 	%rd14, %rd1, %rd13;
	atom.global.add.u32 	%r181, [%rd14], %r62;
$L__BB0_30:
	add.s32 	%r63, %r203, %r2;
	add.s32 	%r182, %r55, %r204;
	ld.shared.u32 	%r64, [%r182];
	setp.lt.s32 	%p57, %r64, 0;
	@%p57 bra 	$L__BB0_33;
	add.s32 	%r183, %r49, %r204;
	ld.shared.u32 	%r65, [%r183];
	setp.lt.s32 	%p58, %r65, 1;
	@%p58 bra 	$L__BB0_33;
	mul.wide.u32 	%rd15, %r64, 4;
	add.s64 	%rd16, %rd1, %rd15;
	atom.global.add.u32 	%r184, [%rd16], %r65;
$L__BB0_33:
	add.s32 	%r66, %r63, %r2;
	add.s32 	%r185, %r56, %r204;
	ld.shared.u32 	%r67, [%r185];
	setp.lt.s32 	%p59, %r67, 0;
	@%p59 bra 	$L__BB0_36;
	add.s32 	%r186, %r52, %r204;
	ld.shared.u32 	%r68, [%r186];
	setp.lt.s32 	%p60, %r68, 1;
	@%p60 bra 	$L__BB0_36;
	mul.wide.u32 	%rd17, %r67, 4;
	add.s64 	%rd18, %rd1, %rd17;
	atom.global.add.u32 	%r187, [%rd18], %r68;
$L__BB0_36:
	add.s32 	%r188, %r66, %r2;
	add.s32 	%r203, %r188, %r2;
	add.s32 	%r204, %r204, %r51;
	setp.lt.u32 	%p61, %r203, 2048;
	@%p61 bra 	$L__BB0_24;
$L__BB0_37:
	ret;

}
	// .globl	_Z35voxelize_occupancy_optimized_kernelPKfPii6float3fiii
.visible .entry _Z35voxelize_occupancy_optimized_kernelPKfPii6float3fiii(
	.param .u64 .ptr .align 1 _Z35voxelize_occupancy_optimized_kernelPKfPii6float3fiii_param_0,
	.param .u64 .ptr .align 1 _Z35voxelize_occupancy_optimized_kernelPKfPii6float3fiii_param_1,
	.param .u32 _Z35voxelize_occupancy_optimized_kernelPKfPii6float3fiii_param_2,
	.param .align 4 .b8 _Z35voxelize_occupancy_optimized_kernelPKfPii6float3fiii_param_3[12],
	.param .f32 _Z35voxelize_occupancy_optimized_kernelPKfPii6float3fiii_param_4,
	.param .u32 _Z35voxelize_occupancy_optimized_kernelPKfPii6float3fiii_param_5,
	.param .u32 _Z35voxelize_occupancy_optimized_kernelPKfPii6float3fiii_param_6,
	.param .u32 _Z35voxelize_occupancy_optimized_kernelPKfPii6float3fiii_param_7
)
.maxntid 512
.minnctapersm 2
{
	.reg .pred 	%p<36>;
	.reg .b16 	%rs<6>;
	.reg .b32 	%r<154>;
	.reg .b32 	%f<14>;
	.reg .b64 	%rd<17>;
	// demoted variable
	.shared .align 4 .b8 _ZZ35voxelize_occupancy_optimized_kernelPKfPii6float3fiiiE13shared_bitset[256];
	ld.param.u64 	%rd3, [_Z35voxelize_occupancy_optimized_kernelPKfPii6float3fiii_param_0];
	ld.param.f32 	%f1, [_Z35voxelize_occupancy_optimized_kernelPKfPii6float3fiii_param_3];
	ld.param.f32 	%f2, [_Z35voxelize_occupancy_optimized_kernelPKfPii6float3fiii_param_3+4];
	ld.param.f32 	%f3, [_Z35voxelize_occupancy_optimized_kernelPKfPii6float3fiii_param_3+8];
	ld.param.u64 	%rd4, [_Z35voxelize_occupancy_optimized_kernelPKfPii6float3fiii_param_1];
	ld.param.u32 	%r50, [_Z35voxelize_occupancy_optimized_kernelPKfPii6float3fiii_param_2];
	ld.param.f32 	%f4, [_Z35voxelize_occupancy_optimized_kernelPKfPii6float3fiii_param_4];
	ld.param.u32 	%r51, [_Z35voxelize_occupancy_optimized_kernelPKfPii6float3fiii_param_5];
	ld.param.u32 	%r52, [_Z35voxelize_occupancy_optimized_kernelPKfPii6float3fiii_param_6];
	ld.param.u32 	%r53, [_Z35voxelize_occupancy_optimized_kernelPKfPii6float3fiii_param_7];
	cvta.to.global.u64 	%rd1, %rd4;
	mov.u32 	%r149, %tid.x;
	setp.gt.u32 	%p1, %r149, 63;
	@%p1 bra 	$L__BB1_7;
	mov.u32 	%r2, %ntid.x;
	add.s32 	%r54, %r149, %r2;
	max.u32 	%r55, %r54, 64;
	setp.lt.u32 	%p2, %r54, 64;
	selp.u32 	%r56, 1, 0, %p2;
	add.s32 	%r57, %r54, %r56;
	sub.s32 	%r58, %r55, %r57;
	div.u32 	%r59, %r58, %r2;
	add.s32 	%r3, %r59, %r56;
	and.b32  	%r60, %r3, 3;
	setp.eq.s32 	%p3, %r60, 3;
	mov.u32 	%r145, %r149;
	@%p3 bra 	$L__BB1_4;
	add.s32 	%r61, %r3, 1;
	and.b32  	%r62, %r61, 3;
	shl.b32 	%r63, %r149, 2;
	mov.u32 	%r64, _ZZ35voxelize_occupancy_optimized_kernelPKfPii6float3fiiiE13shared_bitset;
	add.s32 	%r142, %r64, %r63;
	shl.b32 	%r5, %r2, 2;
	neg.s32 	%r141, %r62;
	mad.lo.s32 	%r145, %r2, %r62, %r149;
$L__BB1_3:
	.pragma "nounroll";
	mov.b32 	%r65, 0;
	st.shared.u32 	[%r142], %r65;
	add.s32 	%r142, %r142, %r5;
	add.s32 	%r141, %r141, 1;
	setp.ne.s32 	%p4, %r141, 0;
	@%p4 bra 	$L__BB1_3;
$L__BB1_4:
	setp.lt.u32 	%p5, %r3, 3;
	@%p5 bra 	$L__BB1_7;
	shl.b32 	%r13, %r2, 2;
	shl.b32 	%r66, %r145, 2;
	mov.u32 	%r67, _ZZ35voxelize_occupancy_optimized_kernelPKfPii6float3fiiiE13shared_bitset;
	add.s32 	%r144, %r67, %r66;
	shl.b32 	%r15, %r2, 4;
	shl.b32 	%r16, %r2, 3;
	mul.lo.s32 	%r17, %r2, 12;
$L__BB1_6:
	mov.b32 	%r68, 0;
	st.shared.u32 	[%r144], %r68;
	add.s32 	%r69, %r144, %r13;
	st.shared.u32 	[%r69], %r68;
	add.s32 	%r70, %r144, %r16;
	st.shared.u32 	[%r70], %r68;
	add.s32 	%r71, %r144, %r17;
	st.shared.u32 	[%r71], %r68;
	add.s32 	%r145, %r145, %r13;
	add.s32 	%r144, %r144, %r15;
	setp.lt.u32 	%p6, %r145, 64;
	@%p6 bra 	$L__BB1_6;
$L__BB1_7:
	bar.sync 	0;
	mov.u32 	%r72, %ctaid.x;
	mov.u32 	%r22, %ntid.x;
	mad.lo.s32 	%r146, %r72, %r22, %r149;
	setp.ge.s32 	%p7, %r146, %r50;
	@%p7 bra 	$L__BB1_12;
	cvta.to.global.u64 	%rd2, %rd3;
	mov.u32 	%r73, %nctaid.x;
	mul.lo.s32 	%r24, %r73, %r22;
$L__BB1_9:
	mul.lo.s32 	%r74, %r146, 3;
	mul.wide.s32 	%rd5, %r74, 4;
	add.s64 	%rd6, %rd2, %rd5;
	ld.global.nc.f32 	%f5, [%rd6];
	ld.global.nc.f32 	%f6, [%rd6+4];
	ld.global.nc.f32 	%f7, [%rd6+8];
	sub.f32 	%f8, %f5, %f1;
	div.rn.f32 	%f9, %f8, %f4;
	cvt.rmi.s32.f32 	%r26, %f9;
	sub.f32 	%f10, %f6, %f2;
	div.rn.f32 	%f11, %f10, %f4;
	cvt.rmi.s32.f32 	%r27, %f11;
	sub.f32 	%f12, %f7, %f3;
	div.rn.f32 	%f13, %f12, %f4;
	cvt.rmi.s32.f32 	%r28, %f13;
	setp.gt.s32 	%p8, %r26, -1;
	setp.lt.s32 	%p9, %r26, %r51;
	and.pred  	%p10, %p8, %p9;
	setp.gt.s32 	%p11, %r27, -1;
	setp.lt.s32 	%p12, %r27, %r52;
	and.pred  	%p13, %p11, %p12;
	and.pred  	%p15, %p10, %p13;
	setp.gt.s32 	%p16, %r28, -1;
	setp.lt.s32 	%p17, %r28, %r53;
	and.pred  	%p18, %p16, %p17;
	and.pred  	%p20, %p15, %p18;
	not.pred 	%p21, %p20;
	@%p21 bra 	$L__BB1_11;
	mad.lo.s32 	%r75, %r28, %r52, %r27;
	mad.lo.s32 	%r76, %r75, %r51, %r26;
	shr.s32 	%r77, %r76, 31;
	shr.u32 	%r78, %r77, 21;
	add.s32 	%r79, %r76, %r78;
	and.b32  	%r80, %r79, -2048;
	sub.s32 	%r81, %r76, %r80;
	cvt.u16.u32 	%rs1, %r81;
	shr.s16 	%rs2, %rs1, 15;
	shr.u16 	%rs3, %rs2, 11;
	add.s16 	%rs4, %rs1, %rs3;
	shr.s16 	%rs5, %rs4, 5;
	mul.wide.s16 	%r82, %rs5, 4;
	mov.u32 	%r83, _ZZ35voxelize_occupancy_optimized_kernelPKfPii6float3fiiiE13shared_bitset;
	add.s32 	%r84, %r83, %r82;
	and.b32  	%r85, %r81, 31;
	mov.b32 	%r86, 1;
	shl.b32 	%r87, %r86, %r85;
	atom.shared.or.b32 	%r88, [%r84], %r87;
$L__BB1_11:
	add.s32 	%r146, %r146, %r24;
	setp.lt.s32 	%p22, %r146, %r50;
	@%p22 bra 	$L__BB1_9;
$L__BB1_12:
	bar.sync 	0;
	add.s32 	%r89, %r149, %r22;
	xor.b32  	%r90, %r89, 2047;
	div.u32 	%r91, %r90, %r22;
	and.b32  	%r30, %r91, 3;
	setp.eq.s32 	%p23, %r30, 2;
	@%p23 bra 	$L__BB1_17;
	mov.b32 	%r148, 0;
	mov.u32 	%r95, _ZZ35voxelize_occupancy_optimized_kernelPKfPii6float3fiiiE13shared_bitset;
$L__BB1_14:
	.pragma "nounroll";
	shr.u32 	%r93, %r149, 3;
	and.b32  	%r94, %r93, 536870908;
	add.s32 	%r96, %r95, %r94;
	ld.shared.u32 	%r97, [%r96];
	and.b32  	%r98, %r149, 31;
	shr.u32 	%r99, %r97, %r98;
	and.b32  	%r100, %r99, 1;
	setp.eq.b32 	%p24, %r100, 1;
	not.pred 	%p25, %p24;
	@%p25 bra 	$L__BB1_16;
	mul.wide.u32 	%rd7, %r149, 4;
	add.s64 	%rd8, %rd1, %rd7;
	atom.global.exch.b32 	%r101, [%rd8], 1;
$L__BB1_16:
	add.s32 	%r149, %r149, %r22;
	add.s32 	%r148, %r148, 1;
	xor.b32  	%r102, %r30, %r148;
	setp.ne.s32 	%p26, %r102, 2;
	@%p26 bra 	$L__BB1_14;
$L__BB1_17:
	shl.b32 	%r103, %r22, 1;
	add.s32 	%r152, %r149, %r103;
	shl.b32 	%r37, %r22, 2;
	mad.lo.s32 	%r151, %r22, 3, %r149;
	add.s32 	%r150, %r22, %r149;
$L__BB1_18:
	shr.u32 	%r104, %r149, 3;
	and.b32  	%r105, %r104, 536870908;
	mov.u32 	%r106, _ZZ35voxelize_occupancy_optimized_kernelPKfPii6float3fiiiE13shared_bitset;
	add.s32 	%r107, %r106, %r105;
	ld.shared.u32 	%r108, [%r107];
	and.b32  	%r109, %r149, 31;
	shr.u32 	%r110, %r108, %r109;
	and.b32  	%r111, %r110, 1;
	setp.eq.b32 	%p27, %r111, 1;
	not.pred 	%p28, %p27;
	@%p28 bra 	$L__BB1_20;
	mul.wide.u32 	%rd9, %r149, 4;
	add.s64 	%rd10, %rd1, %rd9;
	atom.global.exch.b32 	%r112, [%rd10], 1;
$L__BB1_20:
	shr.u32 	%r113, %r150, 3;
	and.b32  	%r114, %r113, 536870908;
	add.s32 	%r116, %r106, %r114;
	ld.shared.u32 	%r117, [%r116];
	and.b32  	%r118, %r150, 31;
	shr.u32 	%r119, %r117, %r118;
	and.b32  	%r120, %r119, 1;
	setp.eq.b32 	%p29, %r120, 1;
	not.pred 	%p30, %p29;
	@%p30 bra 	$L__BB1_22;
	mul.wide.u32 	%rd11, %r150, 4;
	add.s64 	%rd12, %rd1, %rd11;
	atom.global.exch.b32 	%r121, [%rd12], 1;
$L__BB1_22:
	add.s32 	%r44, %r149, %r22;
	shr.u32 	%r122, %r152, 3;
	and.b32  	%r123, %r122, 536870908;
	add.s32 	%r125, %r106, %r123;
	ld.shared.u32 	%r126, [%r125];
	and.b32  	%r127, %r152, 31;
	shr.u32 	%r128, %r126, %r127;
	and.b32  	%r129, %r128, 1;
	setp.eq.b32 	%p31, %r129, 1;
	not.pred 	%p32, %p31;
	@%p32 bra 	$L__BB1_24;
	mul.wide.u32 	%rd13, %r152, 4;
	add.s64 	%rd14, %rd1, %rd13;
	atom.global.exch.b32 	%r130, [%rd14], 1;
$L__BB1_24:
	add.s32 	%r45, %r44, %r22;
	shr.u32 	%r131, %r151, 3;
	and.b32  	%r132, %r131, 536870908;
	add.s32 	%r134, %r106, %r132;
	ld.shared.u32 	%r135, [%r134];
	and.b32  	%r136, %r151, 31;
	shr.u32 	%r137, %r135, %r136;
	and.b32  	%r138, %r137, 1;
	setp.eq.b32 	%p33, %r138, 1;
	not.pred 	%p34, %p33;
	@%p34 bra 	$L__BB1_26;
	mul.wide.u32 	%rd15, %r151, 4;
	add.s64 	%rd16, %rd1, %rd15;
	atom.global.exch.b32 	%r139, [%rd16], 1;
$L__BB1_26:
	add.s32 	%r140, %r45, %r22;
	add.s32 	%r149, %r140, %r22;
	add.s32 	%r152, %r152, %r37;
	add.s32 	%r151, %r151, %r37;
	add.s32 	%r150, %r150, %r37;
	setp.lt.u32 	%p35, %r149, 2048;
	@%p35 bra 	$L__BB1_18;
	ret;

}
	// .globl	_Z30voxelize_mean_optimized_kernelPKfS0_PfPiii6float3fiii
.visible .entry _Z30voxelize_mean_optimized_kernelPKfS0_PfPiii6float3fiii(
	.param .u64 .ptr .align 1 _Z30voxelize_mean_optimized_kernelPKfS0_PfPiii6float3fiii_param_0,
	.param .u64 .ptr .align 1 _Z30voxelize_mean_optimized_kernelPKfS0_PfPiii6float3fiii_param_1,
	.param .u64 .ptr .align 1 _Z30voxelize_mean_optimized_kernelPKfS0_PfPiii6float3fiii_param_2,
	.param .u64 .ptr .align 1 _Z30voxelize_mean_optimized_kernelPKfS0_PfPiii6float3fiii_param_3,
	.param .u32 _Z30voxelize_mean_optimized_kernelPKfS0_PfPiii6float3fiii_param_4,
	.param .u32 _Z30voxelize_mean_optimized_kernelPKfS0_PfPiii6float3fiii_param_5,
	.param .align 4 .b8 _Z30voxelize_mean_optimized_kernelPKfS0_PfPiii6float3fiii_param_6[12],
	.param .f32 _Z30voxelize_mean_optimized_kernelPKfS0_PfPiii6float3fiii_param_7,
	.param .u32 _Z30voxelize_mean_optimized_kernelPKfS0_PfPiii6float3fiii_param_8,
	.param .u32 _Z30voxelize_mean_optimized_kernelPKfS0_PfPiii6float3fiii_param_9,
	.param .u32 _Z30voxelize_mean_optimized_kernelPKfS0_PfPiii6float3fiii_param_10
)
.maxntid 512
.minnctapersm 2
{
	.reg .pred 	%p<105>;
	.reg .b16 	%rs<6>;
	.reg .b32 	%r<290>;
	.reg .b32 	%f<133>;
	.reg .b64 	%rd<59>;
	// demoted variable
	.shared .align 4 .b8 _ZZ30voxelize_mean_optimized_kernelPKfS0_PfPiii6float3fiiiE19shared_voxel_counts[8192];
	ld.param.f32 	%f1, [_Z30voxelize_mean_optimized_kernelPKfS0_PfPiii6float3fiii_param_6];
	ld.param.f32 	%f2, [_Z30voxelize_mean_optimized_kernelPKfS0_PfPiii6float3fiii_param_6+4];
	ld.param.f32 	%f3, [_Z30voxelize_mean_optimized_kernelPKfS0_PfPiii6float3fiii_param_6+8];
	ld.param.u64 	%rd11, [_Z30voxelize_mean_optimized_kernelPKfS0_PfPiii6float3fiii_param_0];
	ld.param.u64 	%rd12, [_Z30voxelize_mean_optimized_kernelPKfS0_PfPiii6float3fiii_param_1];
	ld.param.u64 	%rd13, [_Z30voxelize_mean_optimized_kernelPKfS0_PfPiii6float3fiii_param_2];
	ld.param.u64 	%rd14, [_Z30voxelize_mean_optimized_kernelPKfS0_PfPiii6float3fiii_param_3];
	ld.param.u32 	%r106, [_Z30voxelize_mean_optimized_kernelPKfS0_PfPiii6float3fiii_param_4];
	ld.param.u32 	%r107, [_Z30voxelize_mean_optimized_kernelPKfS0_PfPiii6float3fiii_param_5];
	ld.param.f32 	%f4, [_Z30voxelize_mean_optimized_kernelPKfS0_PfPiii6float3fiii_param_7];
	ld.param.u32 	%r108, [_Z30voxelize_mean_optimized_kernelPKfS0_PfPiii6float3fiii_param_8];
	ld.param.u32 	%r109, [_Z30voxelize_mean_optimized_kernelPKfS0_PfPiii6float3fiii_param_9];
	ld.param.u32 	%r110, [_Z30voxelize_mean_optimized_kernelPKfS0_PfPiii6float3fiii_param_10];
	cvta.to.global.u64 	%rd1, %rd12;
	cvta.to.global.u64 	%rd2, %rd11;
	cvta.to.global.u64 	%rd3, %rd13;
	cvta.to.global.u64 	%rd4, %rd14;
	mov.u32 	%r288, %tid.x;
	setp.lt.s32 	%p1, %r107, 1;
	mov.u32 	%r2, %ntid.x;
	@%p1 bra 	$L__BB2_16;
	and.b32  	%r3, %r107, 15;
	add.s32 	%r4, %r3, -1;
	and.b32  	%r5, %r107, 7;
	add.s32 	%r6, %r5, -1;
	and.b32  	%r7, %r107, 2147483632;
	and.b32  	%r8, %r107, 3;
	mov.u32 	%r264, %r288;
$L__BB2_2:
	setp.lt.u32 	%p5, %r107, 16;
	shl.b32 	%r127, %r264, 2;
	mov.u32 	%r128, _ZZ30voxelize_mean_optimized_kernelPKfS0_PfPiii6float3fiiiE19shared_voxel_counts;
	add.s32 	%r129, %r128, %r127;
	mov.b32 	%r267, 0;
	st.shared.u32 	[%r129], %r267;
	mul.lo.s32 	%r10, %r264, %r107;
	@%p5 bra 	$L__BB2_5;
	mov.b32 	%r265, 0;
$L__BB2_4:
	.pragma "nounroll";
	add.s32 	%r131, %r265, %r10;
	shl.b32 	%r132, %r131, 2;
	mov.u32 	%r133, shared_features;
	add.s32 	%r134, %r133, %r132;
	mov.b32 	%r135, 0;
	st.shared.u32 	[%r134], %r135;
	st.shared.u32 	[%r134+4], %r135;
	st.shared.u32 	[%r134+8], %r135;
	st.shared.u32 	[%r134+12], %r135;
	st.shared.u32 	[%r134+16], %r135;
	st.shared.u32 	[%r134+20], %r135;
	st.shared.u32 	[%r134+24], %r135;
	st.shared.u32 	[%r134+28], %r135;
	st.shared.u32 	[%r134+32], %r135;
	st.shared.u32 	[%r134+36], %r135;
	st.shared.u32 	[%r134+40], %r135;
	st.shared.u32 	[%r134+44], %r135;
	st.shared.u32 	[%r134+48], %r135;
	st.shared.u32 	[%r134+52], %r135;
	st.shared.u32 	[%r134+56], %r135;
	st.shared.u32 	[%r134+60], %r135;
	add.s32 	%r265, %r265, 16;
	setp.ne.s32 	%p6, %r265, %r7;
	mov.u32 	%r267, %r7;
	@%p6 bra 	$L__BB2_4;
$L__BB2_5:
	setp.eq.s32 	%p7, %r3, 0;
	@%p7 bra 	$L__BB2_15;
	setp.lt.u32 	%p8, %r4, 7;
	@%p8 bra 	$L__BB2_8;
	add.s32 	%r136, %r267, %r10;
	shl.b32 	%r137, %r136, 2;
	mov.u32 	%r138, shared_features;
	add.s32 	%r139, %r138, %r137;
	mov.b32 	%r140, 0;
	st.shared.u32 	[%r139], %r140;
	st.shared.u32 	[%r139+4], %r140;
	st.shared.u32 	[%r139+8], %r140;
	st.shared.u32 	[%r139+12], %r140;
	st.shared.u32 	[%r139+16], %r140;
	st.shared.u32 	[%r139+20], %r140;
	st.shared.u32 	[%r139+24], %r140;
	st.shared.u32 	[%r139+28], %r140;
	add.s32 	%r267, %r267, 8;
$L__BB2_8:
	setp.eq.s32 	%p9, %r5, 0;
	@%p9 bra 	$L__BB2_15;
	setp.lt.u32 	%p10, %r6, 3;
	@%p10 bra 	$L__BB2_11;
	add.s32 	%r141, %r267, %r10;
	shl.b32 	%r142, %r141, 2;
	mov.u32 	%r143, shared_features;
	add.s32 	%r144, %r143, %r142;
	mov.b32 	%r145, 0;
	st.shared.u32 	[%r144], %r145;
	st.shared.u32 	[%r144+4], %r145;
	st.shared.u32 	[%r144+8], %r145;
	st.shared.u32 	[%r144+12], %r145;
	add.s32 	%r267, %r267, 4;
$L__BB2_11:
	setp.eq.s32 	%p11, %r8, 0;
	@%p11 bra 	$L__BB2_15;
	setp.eq.s32 	%p12, %r8, 1;
	add.s32 	%r146, %r267, %r10;
	shl.b32 	%r147, %r146, 2;
	mov.u32 	%r148, shared_features;
	add.s32 	%r18, %r148, %r147;
	mov.b32 	%r149, 0;
	st.shared.u32 	[%r18], %r149;
	@%p12 bra 	$L__BB2_15;
	setp.eq.s32 	%p13, %r8, 2;
	mov.b32 	%r150, 0;
	st.shared.u32 	[%r18+4], %r150;
	@%p13 bra 	$L__BB2_15;
	mov.b32 	%r151, 0;
	st.shared.u32 	[%r18+8], %r151;
$L__BB2_15:
	add.s32 	%r264, %r264, %r2;
	setp.lt.u32 	%p14, %r264, 2048;
	@%p14 bra 	$L__BB2_2;
	bra.uni 	$L__BB2_21;
$L__BB2_16:
	add.s32 	%r111, %r288, %r2;
	cvt.u16.u32 	%rs2, %r111;
	xor.b16  	%rs3, %rs2, 2047;
	cvt.u16.u32 	%rs4, %r2;
	div.u16 	%rs5, %rs3, %rs4;
	and.b16  	%rs1, %rs5, 3;
	setp.eq.s16 	%p2, %rs1, 2;
	mov.u32 	%r271, %r288;
	@%p2 bra 	$L__BB2_19;
	cvt.u32.u16 	%r20, %rs1;
	mov.b32 	%r270, 0;
	mov.u32 	%r114, _ZZ30voxelize_mean_optimized_kernelPKfS0_PfPiii6float3fiiiE19shared_voxel_counts;
	mov.u32 	%r271, %r288;
$L__BB2_18:
	.pragma "nounroll";
	shl.b32 	%r113, %r271, 2;
	add.s32 	%r115, %r114, %r113;
	mov.b32 	%r116, 0;
	st.shared.u32 	[%r115], %r116;
	add.s32 	%r271, %r271, %r2;
	add.s32 	%r270, %r270, 1;
	xor.b32  	%r117, %r270, %r20;
	setp.ne.s32 	%p3, %r117, 2;
	@%p3 bra 	$L__BB2_18;
$L__BB2_19:
	mov.u32 	%r119, _ZZ30voxelize_mean_optimized_kernelPKfS0_PfPiii6float3fiiiE19shared_voxel_counts;
	shl.b32 	%r122, %r2, 2;
$L__BB2_20:
	shl.b32 	%r118, %r271, 2;
	add.s32 	%r120, %r119, %r118;
	mov.b32 	%r121, 0;
	st.shared.u32 	[%r120], %r121;
	add.s32 	%r123, %r120, %r122;
	st.shared.u32 	[%r123], %r121;
	add.s32 	%r124, %r123, %r122;
	st.shared.u32 	[%r124], %r121;
	add.s32 	%r125, %r124, %r122;
	st.shared.u32 	[%r125], %r121;
	add.s32 	%r271, %r122, %r271;
	setp.lt.u32 	%p4, %r271, 2048;
	@%p4 bra 	$L__BB2_20;
$L__BB2_21:
	bar.sync 	0;
	mov.u32 	%r152, %ctaid.x;
	mad.lo.s32 	%r278, %r152, %r2, %r288;
	mov.u32 	%r153, %nctaid.x;
	mul.lo.s32 	%r29, %r153, %r2;
	setp.ge.s32 	%p15, %r278, %r106;
	@%p15 bra 	$L__BB2_49;
	setp.lt.s32 	%p16, %r107, 1;
	@%p16 bra 	$L__BB2_39;
	and.b32  	%r30, %r107, 15;
	add.s32 	%r31, %r30, -1;
	and.b32  	%r32, %r107, 7;
	add.s32 	%r33, %r32, -1;
	and.b32  	%r34, %r107, 2147483632;
	and.b32  	%r35, %r107, 3;
$L__BB2_24:
	mul.lo.s32 	%r196, %r278, 3;
	mul.wide.s32 	%rd20, %r196, 4;
	add.s64 	%rd21, %rd2, %rd20;
	ld.global.nc.f32 	%f32, [%rd21];
	ld.global.nc.f32 	%f33, [%rd21+4];
	ld.global.nc.f32 	%f34, [%rd21+8];
	sub.f32 	%f35, %f32, %f1;
	div.rn.f32 	%f36, %f35, %f4;
	cvt.rmi.s32.f32 	%r37, %f36;
	sub.f32 	%f37, %f33, %f2;
	div.rn.f32 	%f38, %f37, %f4;
	cvt.rmi.s32.f32 	%r38, %f38;
	sub.f32 	%f39, %f34, %f3;
	div.rn.f32 	%f40, %f39, %f4;
	cvt.rmi.s32.f32 	%r39, %f40;
	setp.gt.s32 	%p63, %r37, -1;
	setp.lt.s32 	%p64, %r37, %r108;
	and.pred  	%p65, %p63, %p64;
	setp.gt.s32 	%p66, %r38, -1;
	setp.lt.s32 	%p67, %r38, %r109;
	and.pred  	%p68, %p66, %p67;
	and.pred  	%p70, %p65, %p68;
	setp.gt.s32 	%p71, %r39, -1;
	setp.lt.s32 	%p72, %r39, %r110;
	and.pred  	%p73, %p71, %p72;
	and.pred  	%p75, %p70, %p73;
	not.pred 	%p76, %p75;
	@%p76 bra 	$L__BB2_38;
	setp.lt.u32 	%p77, %r107, 16;
	mad.lo.s32 	%r198, %r39, %r109, %r38;
	mad.lo.s32 	%r199, %r198, %r108, %r37;
	shr.s32 	%r200, %r199, 31;
	shr.u32 	%r201, %r200, 21;
	add.s32 	%r202, %r199, %r201;
	and.b32  	%r203, %r202, -2048;
	sub.s32 	%r204, %r199, %r203;
	shl.b32 	%r205, %r204, 2;
	mov.u32 	%r206, _ZZ30voxelize_mean_optimized_kernelPKfS0_PfPiii6float3fiiiE19shared_voxel_counts;
	add.s32 	%r207, %r206, %r205;
	atom.shared.add.u32 	%r208, [%r207], 1;
	mul.lo.s32 	%r40, %r278, %r107;
	mul.lo.s32 	%r41, %r204, %r107;
	mov.b32 	%r276, 0;
	@%p77 bra 	$L__BB2_28;
	mov.b32 	%r274, 0;
$L__BB2_27:
	.pragma "nounroll";
	add.s32 	%r210, %r274, %r40;
	mul.wide.s32 	%rd22, %r210, 4;
	add.s64 	%rd23, %rd1, %rd22;
	ld.global.nc.f32 	%f41, [%rd23];
	add.s32 	%r211, %r274, %r41;
	shl.b32 	%r212, %r211, 2;
	mov.u32 	%r213, shared_features;
	add.s32 	%r214, %r213, %r212;
	atom.shared.add.f32 	%f42, [%r214], %f41;
	ld.global.nc.f32 	%f43, [%rd23+4];
	atom.shared.add.f32 	%f44, [%r214+4], %f43;
	ld.global.nc.f32 	%f45, [%rd23+8];
	atom.shared.add.f32 	%f46, [%r214+8], %f45;
	ld.global.nc.f32 	%f47, [%rd23+12];
	atom.shared.add.f32 	%f48, [%r214+12], %f47;
	ld.global.nc.f32 	%f49, [%rd23+16];
	atom.shared.add.f32 	%f50, [%r214+16], %f49;
	ld.global.nc.f32 	%f51, [%rd23+20];
	atom.shared.add.f32 	%f52, [%r214+20], %f51;
	ld.global.nc.f32 	%f53, [%rd23+24];
	atom.shared.add.f32 	%f54, [%r214+24], %f53;
	ld.global.nc.f32 	%f55, [%rd23+28];
	atom.shared.add.f32 	%f56, [%r214+28], %f55;
	ld.global.nc.f32 	%f57, [%rd23+32];
	atom.shared.add.f32 	%f58, [%r214+32], %f57;
	ld.global.nc.f32 	%f59, [%rd23+36];
	atom.shared.add.f32 	%f60, [%r214+36], %f59;
	ld.global.nc.f32 	%f61, [%rd23+40];
	atom.shared.add.f32 	%f62, [%r214+40], %f61;
	ld.global.nc.f32 	%f63, [%rd23+44];
	atom.shared.add.f32 	%f64, [%r214+44], %f63;
	ld.global.nc.f32 	%f65, [%rd23+48];
	atom.shared.add.f32 	%f66, [%r214+48], %f65;
	ld.global.nc.f32 	%f67, [%rd23+52];
	atom.shared.add.f32 	%f68, [%r214+52], %f67;
	ld.global.nc.f32 	%f69, [%rd23+56];
	atom.shared.add.f32 	%f70, [%r214+56], %f69;
	ld.global.nc.f32 	%f71, [%rd23+60];
	atom.shared.add.f32 	%f72, [%r214+60], %f71;
	add.s32 	%r274, %r274, 16;
	setp.ne.s32 	%p78, %r274, %r34;
	mov.u32 	%r276, %r34;
	@%p78 bra 	$L__BB2_27;
$L__BB2_28:
	setp.eq.s32 	%p79, %r30, 0;
	@%p79 bra 	$L__BB2_38;
	setp.lt.u32 	%p80, %r31, 7;
	@%p80 bra 	$L__BB2_31;
	add.s32 	%r215, %r276, %r40;
	mul.wide.s32 	%rd24, %r215, 4;
	add.s64 	%rd25, %rd1, %rd24;
	ld.global.nc.f32 	%f73, [%rd25];
	add.s32 	%r216, %r276, %r41;
	shl.b32 	%r217, %r216, 2;
	mov.u32 	%r218, shared_features;
	add.s32 	%r219, %r218, %r217;
	atom.shared.add.f32 	%f74, [%r219], %f73;
	ld.global.nc.f32 	%f75, [%rd25+4];
	atom.shared.add.f32 	%f76, [%r219+4], %f75;
	ld.global.nc.f32 	%f77, [%rd25+8];
	atom.shared.add.f32 	%f78, [%r219+8], %f77;
	ld.global.nc.f32 	%f79, [%rd25+12];
	atom.shared.add.f32 	%f80, [%r219+12], %f79;
	ld.global.nc.f32 	%f81, [%rd25+16];
	atom.shared.add.f32 	%f82, [%r219+16], %f81;
	ld.global.nc.f32 	%f83, [%rd25+20];
	atom.shared.add.f32 	%f84, [%r219+20], %f83;
	ld.global.nc.f32 	%f85, [%rd25+24];
	atom.shared.add.f32 	%f86, [%r219+24], %f85;
	ld.global.nc.f32 	%f87, [%rd25+28];
	atom.shared.add.f32 	%f88, [%r219+28], %f87;
	add.s32 	%r276, %r276, 8;
$L__BB2_31:
	setp.eq.s32 	%p81, %r32, 0;
	@%p81 bra 	$L__BB2_38;
	setp.lt.u32 	%p82, %r33, 3;
	@%p82 bra 	$L__BB2_34;
	add.s32 	%r220, %r276, %r40;
	mul.wide.s32 	%rd26, %r220, 4;
	add.s64 	%rd27, %rd1, %rd26;
	ld.global.nc.f32 	%f89, [%rd27];
	add.s32 	%r221, %r276, %r41;
	shl.b32 	%r222, %r221, 2;
	mov.u32 	%r223, shared_features;
	add.s32 	%r224, %r223, %r222;
	atom.shared.add.f32 	%f90, [%r224], %f89;
	ld.global.nc.f32 	%f91, [%rd27+4];
	atom.shared.add.f32 	%f92, [%r224+4], %f91;
	ld.global.nc.f32 	%f93, [%rd27+8];
	atom.shared.add.f32 	%f94, [%r224+8], %f93;
	ld.global.nc.f32 	%f95, [%rd27+12];
	atom.shared.add.f32 	%f96, [%r224+12], %f95;
	add.s32 	%r276, %r276, 4;
$L__BB2_34:
	setp.eq.s32 	%p83, %r35, 0;
	@%p83 bra 	$L__BB2_38;
	setp.eq.s32 	%p84, %r35, 1;
	add.s32 	%r225, %r276, %r40;
	mul.wide.s32 	%rd28, %r225, 4;
	add.s64 	%rd5, %rd1, %rd28;
	ld.global.nc.f32 	%f97, [%rd5];
	add.s32 	%r226, %r276, %r41;
	shl.b32 	%r227, %r226, 2;
	mov.u32 	%r228, shared_features;
	add.s32 	%r49, %r228, %r227;
	atom.shared.add.f32 	%f98, [%r49], %f97;
	@%p84 bra 	$L__BB2_38;
	setp.eq.s32 	%p85, %r35, 2;
	ld.global.nc.f32 	%f99, [%rd5+4];
	atom.shared.add.f32 	%f100, [%r49+4], %f99;
	@%p85 bra 	$L__BB2_38;
	ld.global.nc.f32 	%f101, [%rd5+8];
	atom.shared.add.f32 	%f102, [%r49+8], %f101;
$L__BB2_38:
	add.s32 	%r278, %r278, %r29;
	setp.lt.s32 	%p86, %r278, %r106;
	@%p86 bra 	$L__BB2_24;
	bra.uni 	$L__BB2_49;
$L__BB2_39:
	add.s32 	%r51, %r278, %r29;
	max.s32 	%r154, %r106, %r51;
	setp.lt.s32 	%p17, %r51, %r106;
	selp.u32 	%r155, 1, 0, %p17;
	add.s32 	%r156, %r51, %r155;
	sub.s32 	%r157, %r154, %r156;
	div.u32 	%r158, %r157, %r29;
	add.s32 	%r52, %r158, %r155;
	and.b32  	%r159, %r52, 1;
	setp.eq.b32 	%p18, %r159, 1;
	@%p18 bra 	$L__BB2_42;
	mul.lo.s32 	%r160, %r278, 3;
	mul.wide.s32 	%rd15, %r160, 4;
	add.s64 	%rd16, %rd2, %rd15;
	ld.global.nc.f32 	%f5, [%rd16];
	ld.global.nc.f32 	%f6, [%rd16+4];
	ld.global.nc.f32 	%f7, [%rd16+8];
	sub.f32 	%f8, %f5, %f1;
	div.rn.f32 	%f9, %f8, %f4;
	cvt.rmi.s32.f32 	%r53, %f9;
	sub.f32 	%f10, %f6, %f2;
	div.rn.f32 	%f11, %f10, %f4;
	cvt.rmi.s32.f32 	%r54, %f11;
	sub.f32 	%f12, %f7, %f3;
	div.rn.f32 	%f13, %f12, %f4;
	cvt.rmi.s32.f32 	%r55, %f13;
	setp.gt.s32 	%p19, %r53, -1;
	setp.lt.s32 	%p20, %r53, %r108;
	and.pred  	%p21, %p19, %p20;
	setp.gt.s32 	%p22, %r54, -1;
	setp.lt.s32 	%p23, %r54, %r109;
	and.pred  	%p24, %p22, %p23;
	and.pred  	%p26, %p21, %p24;
	setp.gt.s32 	%p27, %r55, -1;
	setp.lt.s32 	%p28, %r55, %r110;
	and.pred  	%p29, %p27, %p28;
	and.pred  	%p31, %p26, %p29;
	not.pred 	%p32, %p31;
	mov.u32 	%r278, %r51;
	@%p32 bra 	$L__BB2_42;
	mad.lo.s32 	%r161, %r55, %r109, %r54;
	mad.lo.s32 	%r162, %r161, %r108, %r53;
	shr.s32 	%r163, %r162, 31;
	shr.u32 	%r164, %r163, 21;
	add.s32 	%r165, %r162, %r164;
	and.b32  	%r166, %r165, 1073739776;
	sub.s32 	%r167, %r162, %r166;
	shl.b32 	%r168, %r167, 2;
	mov.u32 	%r169, _ZZ30voxelize_mean_optimized_kernelPKfS0_PfPiii6float3fiiiE19shared_voxel_counts;
	add.s32 	%r170, %r169, %r168;
	atom.shared.add.u32 	%r171, [%r170], 1;
$L__BB2_42:
	setp.eq.s32 	%p33, %r52, 0;
	@%p33 bra 	$L__BB2_49;
	mul.wide.s32 	%rd18, %r29, 12;
$L__BB2_44:
	mul.lo.s32 	%r172, %r278, 3;
	mul.wide.s32 	%rd17, %r172, 4;
	add.s64 	%rd6, %rd2, %rd17;
	ld.global.nc.f32 	%f14, [%rd6];
	ld.global.nc.f32 	%f15, [%rd6+4];
	ld.global.nc.f32 	%f16, [%rd6+8];
	sub.f32 	%f17, %f14, %f1;
	div.rn.f32 	%f18, %f17, %f4;
	cvt.rmi.s32.f32 	%r58, %f18;
	sub.f32 	%f19, %f15, %f2;
	div.rn.f32 	%f20, %f19, %f4;
	cvt.rmi.s32.f32 	%r59, %f20;
	sub.f32 	%f21, %f16, %f3;
	div.rn.f32 	%f22, %f21, %f4;
	cvt.rmi.s32.f32 	%r60, %f22;
	setp.gt.s32 	%p34, %r58, -1;
	setp.lt.s32 	%p35, %r58, %r108;
	and.pred  	%p36, %p34, %p35;
	setp.gt.s32 	%p37, %r59, -1;
	setp.lt.s32 	%p38, %r59, %r109;
	and.pred  	%p39, %p37, %p38;
	and.pred  	%p41, %p36, %p39;
	setp.gt.s32 	%p42, %r60, -1;
	setp.lt.s32 	%p43, %r60, %r110;
	and.pred  	%p44, %p42, %p43;
	and.pred  	%p46, %p41, %p44;
	not.pred 	%p47, %p46;
	@%p47 bra 	$L__BB2_46;
	mad.lo.s32 	%r173, %r60, %r109, %r59;
	mad.lo.s32 	%r174, %r173, %r108, %r58;
	shr.s32 	%r175, %r174, 31;
	shr.u32 	%r176, %r175, 21;
	add.s32 	%r177, %r174, %r176;
	and.b32  	%r178, %r177, 1073739776;
	sub.s32 	%r179, %r174, %r178;
	shl.b32 	%r180, %r179, 2;
	mov.u32 	%r181, _ZZ30voxelize_mean_optimized_kernelPKfS0_PfPiii6float3fiiiE19shared_voxel_counts;
	add.s32 	%r182, %r181, %r180;
	atom.shared.add.u32 	%r183, [%r182], 1;
$L__BB2_46:
	add.s64 	%rd19, %rd6, %rd18;
	ld.global.nc.f32 	%f23, [%rd19];
	ld.global.nc.f32 	%f24, [%rd19+4];
	ld.global.nc.f32 	%f25, [%rd19+8];
	sub.f32 	%f26, %f23, %f1;
	div.rn.f32 	%f27, %f26, %f4;
	cvt.rmi.s32.f32 	%r61, %f27;
	sub.f32 	%f28, %f24, %f2;
	div.rn.f32 	%f29, %f28, %f4;
	cvt.rmi.s32.f32 	%r62, %f29;
	sub.f32 	%f30, %f25, %f3;
	div.rn.f32 	%f31, %f30, %f4;
	cvt.rmi.s32.f32 	%r63, %f31;
	setp.gt.s32 	%p48, %r61, -1;
	setp.lt.s32 	%p49, %r61, %r108;
	and.pred  	%p50, %p48, %p49;
	setp.gt.s32 	%p51, %r62, -1;
	setp.lt.s32 	%p52, %r62, %r109;
	and.pred  	%p53, %p51, %p52;
	and.pred  	%p55, %p50, %p53;
	setp.gt.s32 	%p56, %r63, -1;
	setp.lt.s32 	%p57, %r63, %r110;
	and.pred  	%p58, %p56, %p57;
	and.pred  	%p60, %p55, %p58;
	not.pred 	%p61, %p60;
	@%p61 bra 	$L__BB2_48;
	mad.lo.s32 	%r184, %r63, %r109, %r62;
	mad.lo.s32 	%r185, %r184, %r108, %r61;
	shr.s32 	%r186, %r185, 31;
	shr.u32 	%r187, %r186, 21;
	add.s32 	%r188, %r185, %r187;
	and.b32  	%r189, %r188, 1073739776;
	sub.s32 	%r190, %r185, %r189;
	shl.b32 	%r191, %r190, 2;
	mov.u32 	%r192, _ZZ30voxelize_mean_optimized_kernelPKfS0_PfPiii6float3fiiiE19shared_voxel_counts;
	add.s32 	%r193, %r192, %r191;
	atom.shared.add.u32 	%r194, [%r193], 1;
$L__BB2_48:
	shl.b32 	%r195, %r29, 1;
	add.s32 	%r278, %r278, %r195;
	setp.lt.s32 	%p62, %r278, %r106;
	@%p62 bra 	$L__BB2_44;
$L__BB2_49:
	setp.lt.s32 	%p87, %r107, 1;
	bar.sync 	0;
	@%p87 bra 	$L__BB2_64;
	and.b32  	%r65, %r107, 7;
	add.s32 	%r66, %r65, -1;
	and.b32  	%r67, %r107, 3;
	and.b32  	%r68, %r107, 2147483640;
	and.b32  	%r69, %r107, 1;
	neg.s32 	%r70, %r68;
	add.s64 	%rd7, %rd3, 16;
	shl.b32 	%r71, %r107, 2;
$L__BB2_51:
	shl.b32 	%r245, %r288, 2;
	mov.u32 	%r246, _ZZ30voxelize_mean_optimized_kernelPKfS0_PfPiii6float3fiiiE19shared_voxel_counts;
	add.s32 	%r247, %r246, %r245;
	ld.shared.u32 	%r73, [%r247];
	setp.lt.s32 	%p96, %r73, 1;
	@%p96 bra 	$L__BB2_63;
	setp.lt.u32 	%p97, %r107, 8;
	mul.wide.u32 	%rd39, %r288, 4;
	add.s64 	%rd40, %rd4, %rd39;
	atom.global.add.u32 	%r249, [%rd40], %r73;
	mul.lo.s32 	%r74, %r288, %r107;
	mov.b32 	%r284, 0;
	@%p97 bra 	$L__BB2_55;
	mul.wide.u32 	%rd41, %r74, 4;
	add.s64 	%rd58, %rd7, %rd41;
	mov.u32 	%r250, shared_features;
	mad.lo.s32 	%r251, %r71, %r288, %r250;
	add.s32 	%r281, %r251, 16;
	mov.u32 	%r282, %r70;
$L__BB2_54:
	.pragma "nounroll";
	ld.shared.f32 	%f103, [%r281+-16];
	atom.global.add.f32 	%f104, [%rd58+-16], %f103;
	ld.shared.f32 	%f105, [%r281+-12];
	atom.global.add.f32 	%f106, [%rd58+-12], %f105;
	ld.shared.f32 	%f107, [%r281+-8];
	atom.global.add.f32 	%f108, [%rd58+-8], %f107;
	ld.shared.f32 	%f109, [%r281+-4];
	atom.global.add.f32 	%f110, [%rd58+-4], %f109;
	ld.shared.f32 	%f111, [%r281];
	atom.global.add.f32 	%f112, [%rd58], %f111;
	ld.shared.f32 	%f113, [%r281+4];
	atom.global.add.f32 	%f114, [%rd58+4], %f113;
	ld.shared.f32 	%f115, [%r281+8];
	atom.global.add.f32 	%f116, [%rd58+8], %f115;
	ld.shared.f32 	%f117, [%r281+12];
	atom.global.add.f32 	%f118, [%rd58+12], %f117;
	add.s32 	%r282, %r282, 8;
	add.s64 	%rd58, %rd58, 32;
	add.s32 	%r281, %r281, 32;
	setp.ne.s32 	%p98, %r282, 0;
	mov.u32 	%r284, %r68;
	@%p98 bra 	$L__BB2_54;
$L__BB2_55:
	setp.eq.s32 	%p99, %r65, 0;
	@%p99 bra 	$L__BB2_63;
	setp.lt.u32 	%p100, %r66, 3;
	@%p100 bra 	$L__BB2_58;
	add.s32 	%r252, %r284, %r74;
	mul.wide.u32 	%rd42, %r252, 4;
	add.s64 	%rd43, %rd3, %rd42;
	shl.b32 	%r253, %r252, 2;
	mov.u32 	%r254, shared_features;
	add.s32 	%r255, %r254, %r253;
	ld.shared.f32 	%f119, [%r255];
	atom.global.add.f32 	%f120, [%rd43], %f119;
	cvt.u64.u32 	%rd44, %r74;
	cvt.u64.u32 	%rd45, %r284;
	add.s64 	%rd46, %rd45, %rd44;
	shl.b64 	%rd47, %rd46, 2;
	add.s64 	%rd48, %rd3, %rd47;
	ld.shared.f32 	%f121, [%r255+4];
	atom.global.add.f32 	%f122, [%rd48+4], %f121;
	ld.shared.f32 	%f123, [%r255+8];
	atom.global.add.f32 	%f124, [%rd48+8], %f123;
	ld.shared.f32 	%f125, [%r255+12];
	atom.global.add.f32 	%f126, [%rd48+12], %f125;
	add.s32 	%r284, %r284, 4;
$L__BB2_58:
	setp.eq.s32 	%p101, %r67, 0;
	@%p101 bra 	$L__BB2_63;
	setp.eq.s32 	%p102, %r67, 1;
	@%p102 bra 	$L__BB2_61;
	add.s32 	%r256, %r284, %r74;
	mul.wide.u32 	%rd49, %r256, 4;
	add.s64 	%rd50, %rd3, %rd49;
	shl.b32 	%r257, %r256, 2;
	mov.u32 	%r258, shared_features;
	add.s32 	%r259, %r258, %r257;
	ld.shared.f32 	%f127, [%r259];
	atom.global.add.f32 	%f128, [%rd50], %f127;
	cvt.u64.u32 	%rd51, %r74;
	cvt.u64.u32 	%rd52, %r284;
	add.s64 	%rd53, %rd52, %rd51;
	shl.b64 	%rd54, %rd53, 2;
	add.s64 	%rd55, %rd3, %rd54;
	ld.shared.f32 	%f129, [%r259+4];
	atom.global.add.f32 	%f130, [%rd55+4], %f129;
	add.s32 	%r284, %r284, 2;
$L__BB2_61:
	setp.eq.s32 	%p103, %r69, 0;
	@%p103 bra 	$L__BB2_63;
	add.s32 	%r260, %r284, %r74;
	mul.wide.u32 	%rd56, %r260, 4;
	add.s64 	%rd57, %rd3, %rd56;
	shl.b32 	%r261, %r260, 2;
	mov.u32 	%r262, shared_features;
	add.s32 	%r263, %r262, %r261;
	ld.shared.f32 	%f131, [%r263];
	atom.global.add.f32 	%f132, [%rd57], %f131;
$L__BB2_63:
	add.s32 	%r288, %r288, %r2;
	setp.lt.u32 	%p104, %r288, 2048;
	@%p104 bra 	$L__BB2_51;
	bra.uni 	$L__BB2_79;
$L__BB2_64:
	add.s32 	%r229, %r288, %r2;
	xor.b32  	%r230, %r229, 2047;
	div.u32 	%r231, %r230, %r2;
	and.b32  	%r86, %r231, 3;
	setp.eq.s32 	%p88, %r86, 2;
	@%p88 bra 	$L__BB2_69;
	mov.b32 	%r287, 0;
	mov.u32 	%r234, _ZZ30voxelize_mean_optimized_kernelPKfS0_PfPiii6float3fiiiE19shared_voxel_counts;
$L__BB2_66:
	.pragma "nounroll";
	shl.b32 	%r233, %r288, 2;
	add.s32 	%r235, %r234, %r233;
	ld.shared.u32 	%r89, [%r235];
	setp.lt.s32 	%p89, %r89, 1;
	@%p89 bra 	$L__BB2_68;
	mul.wide.u32 	%rd29, %r288, 4;
	add.s64 	%rd30, %rd4, %rd29;
	atom.global.add.u32 	%r236, [%rd30], %r89;
$L__BB2_68:
	add.s32 	%r288, %r288, %r2;
	add.s32 	%r287, %r287, 1;
	xor.b32  	%r237, %r86, %r287;
	setp.ne.s32 	%p90, %r237, 2;
	@%p90 bra 	$L__BB2_66;
$L__BB2_69:
	mov.u32 	%r239, _ZZ30voxelize_mean_optimized_kernelPKfS0_PfPiii6float3fiiiE19shared_voxel_counts;
	shl.b32 	%r97, %r2, 2;
$L__BB2_70:
	shl.b32 	%r238, %r288, 2;
	add.s32 	%r94, %r239, %r238;
	ld.shared.u32 	%r95, [%r94];
	setp.lt.s32 	%p91, %r95, 1;
	@%p91 bra 	$L__BB2_72;
	mul.wide.u32 	%rd31, %r288, 4;
	add.s64 	%rd32, %rd4, %rd31;
	atom.global.add.u32 	%r240, [%rd32], %r95;
$L__BB2_72:
	add.s32 	%r96, %r288, %r2;
	add.s32 	%r98, %r94, %r97;
	ld.shared.u32 	%r99, [%r98];
	setp.lt.s32 	%p92, %r99, 1;
	@%p92 bra 	$L__BB2_74;
	mul.wide.u32 	%rd33, %r96, 4;
	add.s64 	%rd34, %rd4, %rd33;
	atom.global.add.u32 	%r241, [%rd34], %r99;
$L__BB2_74:
	add.s32 	%r100, %r96, %r2;
	add.s32 	%r101, %r98, %r97;
	ld.shared.u32 	%r102, [%r101];
	setp.lt.s32 	%p93, %r102, 1;
	@%p93 bra 	$L__BB2_76;
	mul.wide.u32 	%rd35, %r100, 4;
	add.s64 	%rd36, %rd4, %rd35;
	atom.global.add.u32 	%r242, [%rd36], %r102;
$L__BB2_76:
	add.s32 	%r103, %r100, %r2;
	add.s32 	%r243, %r101, %r97;
	ld.shared.u32 	%r104, [%r243];
	setp.lt.s32 	%p94, %r104, 1;
	@%p94 bra 	$L__BB2_78;
	mul.wide.u32 	%rd37, %r103, 4;
	add.s64 	%rd38, %rd4, %rd37;
	atom.global.add.u32 	%r244, [%rd38], %r104;
$L__BB2_78:
	add.s32 	%r288, %r103, %r2;
	setp.lt.u32 	%p95, %r288, 2048;
	@%p95 bra 	$L__BB2_70;
$L__BB2_79:
	ret;

}
	// .globl	_ZN3cub18CUB_300001_SM_10006detail11EmptyKernelIvEEvv
.visible .entry _ZN3cub18CUB_300001_SM_10006detail11EmptyKernelIvEEvv()
{


	ret;

}


// ===== COMPILED SASS (sm_100) =====

	.target	sm_100

	.elftype	@"ET_EXEC"


//--------------------- .note.nv.tkinfo           --------------------------
	.section	.note.nv.tkinfo,"",@"SHT_NOTE"
	.sectionflags	@"SHF_NOTE_NV_TKINFO"
	.tkinfo
        /*0018*/ 	.word	0x00000002
        /*0030*/ 	.string	""
        /*0030*/ 	.string	"ptxas"
        /*0030*/ 	.string	"Cuda compilation tools, release 13.0, V13.0.88"
        /*0030*/ 	.string	"Build cuda_13.0.r13.0/compiler.36424714_0"
        /*0030*/ 	.string	"-arch sm_100 -m 64 "



//--------------------- .note.nv.cuinfo           --------------------------
	.section	.note.nv.cuinfo,"",@"SHT_NOTE"
	.sectionflags	@"SHF_NOTE_NV_CUINFO"
        /*0018*/ 	.short	0x0002
        /*001a*/ 	.short	0x0064
        /*001c*/ 	.short	0x0082
	.zero		2


//--------------------- .nv.info                  --------------------------
	.section	.nv.info,"",@"SHT_CUDA_INFO"
	.align	4


	//----- nvinfo : EIATTR_REGCOUNT
	.align		4
        /*0000*/ 	.byte	0x04, 0x2f
        /*0002*/ 	.short	(.L_41 - .L_40)
	.align		4
.L_40:
        /*0004*/ 	.word	index@(_Z31voxelize_count_optimized_kernelPKfPii6float3fiii)
        /*0008*/ 	.word	0x00000020


	//----- nvinfo : EIATTR_FRAME_SIZE
	.align		4
.L_41:
        /*000c*/ 	.byte	0x04, 0x11
        /*000e*/ 	.short	(.L_43 - .L_42)
	.align		4
.L_42:
        /*0010*/ 	.word	index@($__internal_4_$__cuda_sm3x_div_rn_noftz_f32_slowpath)
        /*0014*/ 	.word	0x00000000


	//----- nvinfo : EIATTR_FRAME_SIZE
	.align		4
.L_43:
        /*0018*/ 	.byte	0x04, 0x11
        /*001a*/ 	.short	(.L_45 - .L_44)
	.align		4
.L_44:
        /*001c*/ 	.word	index@($__internal_3_$__cuda_sm20_div_u16)
        /*0020*/ 	.word	0x00000000


	//----- nvinfo : EIATTR_FRAME_SIZE
	.align		4
.L_45:
        /*0024*/ 	.byte	0x04, 0x11
        /*0026*/ 	.short	(.L_47 - .L_46)
	.align		4
.L_46:
        /*0028*/ 	.word	index@(_Z31voxelize_count_optimized_kernelPKfPii6float3fiii)
        /*002c*/ 	.word	0x00000000


	//----- nvinfo : EIATTR_REGCOUNT
	.align		4
.L_47:
        /*0030*/ 	.byte	0x04, 0x2f
        /*0032*/ 	.short	(.L_49 - .L_48)
	.align		4
.L_48:
        /*0034*/ 	.word	index@(_Z35voxelize_occupancy_optimized_kernelPKfPii6float3fiii)
        /*0038*/ 	.word	0x0000001b


	//----- nvinfo : EIATTR_FRAME_SIZE
	.align		4
.L_49:
        /*003c*/ 	.byte	0x04, 0x11
        /*003e*/ 	.short	(.L_51 - .L_50)
	.align		4
.L_50:
        /*0040*/ 	.word	index@($__internal_2_$__cuda_sm3x_div_rn_noftz_f32_slowpath)
        /*0044*/ 	.word	0x00000000


	//----- nvinfo : EIATTR_FRAME_SIZE
	.align		4
.L_51:
        /*0048*/ 	.byte	0x04, 0x11
        /*004a*/ 	.short	(.L_53 - .L_52)
	.align		4
.L_52:
        /*004c*/ 	.word	index@(_Z35voxelize_occupancy_optimized_kernelPKfPii6float3fiii)
        /*0050*/ 	.word	0x00000000


	//----- nvinfo : EIATTR_REGCOUNT
	.align		4
.L_53:
        /*0054*/ 	.byte	0x04, 0x2f
        /*0056*/ 	.short	(.L_55 - .L_54)
	.align		4
.L_54:
        /*0058*/ 	.word	index@(_Z30voxelize_mean_optimized_kernelPKfS0_PfPiii6float3fiii)
        /*005c*/ 	.word	0x00000020


	//----- nvinfo : EIATTR_FRAME_SIZE
	.align		4
.L_55:
        /*0060*/ 	.byte	0x04, 0x11
        /*0062*/ 	.short	(.L_57 - .L_56)
	.align		4
.L_56:
        /*0064*/ 	.word	index@($__internal_1_$__cuda_sm3x_div_rn_noftz_f32_slowpath)
        /*0068*/ 	.word	0x00000000


	//----- nvinfo : EIATTR_FRAME_SIZE
	.align		4
.L_57:
        /*006c*/ 	.byte	0x04, 0x11
        /*006e*/ 	.short	(.L_59 - .L_58)
	.align		4
.L_58:
        /*0070*/ 	.word	index@($__internal_0_$__cuda_sm20_div_u16)
        /*0074*/ 	.word	0x00000000


	//----- nvinfo : EIATTR_FRAME_SIZE
	.align		4
.L_59:
        /*0078*/ 	.byte	0x04, 0x11
        /*007a*/ 	.short	(.L_61 - .L_60)
	.align		4
.L_60:
        /*007c*/ 	.word	index@(_Z30voxelize_mean_optimized_kernelPKfS0_PfPiii6float3fiii)
        /*0080*/ 	.word	0x00000000


	//----- nvinfo : EIATTR_REGCOUNT
	.align		4
.L_61:
        /*0084*/ 	.byte	0x04, 0x2f
        /*0086*/ 	.short	(.L_63 - .L_62)
	.align		4
.L_62:
        /*0088*/ 	.word	index@(_ZN3cub18CUB_300001_SM_10006detail11EmptyKernelIvEEvv)
        /*008c*/ 	.word	0x00000004


	//----- nvinfo : EIATTR_FRAME_SIZE
	.align		4
.L_63:
        /*0090*/ 	.byte	0x04, 0x11
        /*0092*/ 	.short	(.L_65 - .L_64)
	.align		4
.L_64:
        /*0094*/ 	.word	index@(_ZN3cub18CUB_300001_SM_10006detail11EmptyKernelIvEEvv)
        /*0098*/ 	.word	0x00000000


	//----- nvinfo : EIATTR_MIN_STACK_SIZE
	.align		4
.L_65:
        /*009c*/ 	.byte	0x04, 0x12
        /*009e*/ 	.short	(.L_67 - .L_66)
	.align		4
.L_66:
        /*00a0*/ 	.word	index@(_ZN3cub18CUB_300001_SM_10006detail11EmptyKernelIvEEvv)
        /*00a4*/ 	.word	0x00000000


	//----- nvinfo : EIATTR_MIN_STACK_SIZE
	.align		4
.L_67:
        /*00a8*/ 	.byte	0x04, 0x12
        /*00aa*/ 	.short	(.L_69 - .L_68)
	.align		4
.L_68:
        /*00ac*/ 	.word	index@(_Z30voxelize_mean_optimized_kernelPKfS0_PfPiii6float3fiii)
        /*00b0*/ 	.word	0x00000000


	//----- nvinfo : EIATTR_MIN_STACK_SIZE
	.align		4
.L_69:
        /*00b4*/ 	.byte	0x04, 0x12
        /*00b6*/ 	.short	(.L_71 - .L_70)
	.align		4
.L_70:
        /*00b8*/ 	.word	index@(_Z35voxelize_occupancy_optimized_kernelPKfPii6float3fiii)
        /*00bc*/ 	.word	0x00000000


	//----- nvinfo : EIATTR_MIN_STACK_SIZE
	.align		4
.L_71:
        /*00c0*/ 	.byte	0x04, 0x12
        /*00c2*/ 	.short	(.L_73 - .L_72)
	.align		4
.L_72:
        /*00c4*/ 	.word	index@(_Z31voxelize_count_optimized_kernelPKfPii6float3fiii)
        /*00c8*/ 	.word	0x00000000
.L_73:


//--------------------- .nv.compat                --------------------------
	.section	.nv.compat,"",@"SHT_CUDA_COMPAT_INFO"
	.align	4
        /*0000*/ 	.byte	0x02, 0x09, 0x00, 0x00, 0x02, 0x02, 0x01, 0x00, 0x02, 0x05, 0x05, 0x00, 0x03, 0x07, 0x01, 0x01
        /*0010*/ 	.byte	0x02, 0x03, 0x00, 0x00, 0x02, 0x06, 0x01, 0x00, 0x04, 0x0b, 0x08, 0x00, 0x01, 0x00, 0x00, 0x00
        /*0020*/ 	.byte	0x00, 0x00, 0x00, 0x00


//--------------------- .nv.info._ZN3cub18CUB_300001_SM_10006detail11EmptyKernelIvEEvv --------------------------
	.section	.nv.info._ZN3cub18CUB_300001_SM_10006detail11EmptyKernelIvEEvv,"",@"SHT_CUDA_INFO"
	.sectionflags	@""
	.align	4


	//----- nvinfo : EIATTR_CUDA_API_VERSION
	.align		4
        /*0000*/ 	.byte	0x04, 0x37
        /*0002*/ 	.short	(.L_75 - .L_74)
.L_74:
        /*0004*/ 	.word	0x00000082


	//----- nvinfo : EIATTR_SPARSE_MMA_MASK
	.align		4
.L_75:
        /*0008*/ 	.byte	0x03, 0x50
        /*000a*/ 	.short	0x0000


	//----- nvinfo : EIATTR_MAXREG_COUNT
	.align		4
        /*000c*/ 	.byte	0x03, 0x1b
        /*000e*/ 	.short	0x00ff


	//----- nvinfo : EIATTR_MERCURY_ISA_VERSION
	.align		4
        /*0010*/ 	.byte	0x03, 0x5f
        /*0012*/ 	.short	0x0101


	//----- nvinfo : EIATTR_VRC_CTA_INIT_COUNT
	.align		4
        /*0014*/ 	.byte	0x02, 0x4a
	.zero		1
	.zero		1


	//----- nvinfo : EIATTR_EXIT_INSTR_OFFSETS
	.align		4
        /*0018*/ 	.byte	0x04, 0x1c
        /*001a*/ 	.short	(.L_77 - .L_76)


	//   ....[0]....
.L_76:
        /*001c*/ 	.word	0x00000010


	//----- nvinfo : EIATTR_SW_WAR
	.align		4
.L_77:
        /*0020*/ 	.byte	0x04, 0x36
        /*0022*/ 	.short	(.L_79 - .L_78)
.L_78:
        /*0024*/ 	.word	0x00000008
.L_79:


//--------------------- .nv.info._Z30voxelize_mean_optimized_kernelPKfS0_PfPiii6float3fiii --------------------------
	.section	.nv.info._Z30voxelize_mean_optimized_kernelPKfS0_PfPiii6float3fiii,"",@"SHT_CUDA_INFO"
	.sectionflags	@""
	.align	4


	//----- nvinfo : EIATTR_CUDA_API_VERSION
	.align		4
        /*0000*/ 	.byte	0x04, 0x37
        /*0002*/ 	.short	(.L_81 - .L_80)
.L_80:
        /*0004*/ 	.word	0x00000082


	//----- nvinfo : EIATTR_KPARAM_INFO
	.align		4
.L_81:
        /*0008*/ 	.byte	0x04, 0x17
        /*000a*/ 	.short	(.L_83 - .L_82)
.L_82:
        /*000c*/ 	.word	0x00000000
        /*0010*/ 	.short	0x000a
        /*0012*/ 	.short	0x0040
        /*0014*/ 	.byte	0x00, 0xf0, 0x11, 0x00


	//----- nvinfo : EIATTR_KPARAM_INFO
	.align		4
.L_83:
        /*0018*/ 	.byte	0x04, 0x17
        /*001a*/ 	.short	(.L_85 - .L_84)
.L_84:
        /*001c*/ 	.word	0x00000000
        /*0020*/ 	.short	0x0009
        /*0022*/ 	.short	0x003c
        /*0024*/ 	.byte	0x00, 0xf0, 0x11, 0x00


	//----- nvinfo : EIATTR_KPARAM_INFO
	.align		4
.L_85:
        /*0028*/ 	.byte	0x04, 0x17
        /*002a*/ 	.short	(.L_87 - .L_86)
.L_86:
        /*002c*/ 	.word	0x00000000
        /*0030*/ 	.short	0x0008
        /*0032*/ 	.short	0x0038
        /*0034*/ 	.byte	0x00, 0xf0, 0x11, 0x00


	//----- nvinfo : EIATTR_KPARAM_INFO
	.align		4
.L_87:
        /*0038*/ 	.byte	0x04, 0x17
        /*003a*/ 	.short	(.L_89 - .L_88)
.L_88:
        /*003c*/ 	.word	0x00000000
        /*0040*/ 	.short	0x0007
        /*0042*/ 	.short	0x0034
        /*0044*/ 	.byte	0x00, 0xf0, 0x11, 0x00


	//----- nvinfo : EIATTR_KPARAM_INFO
	.align		4
.L_89:
        /*0048*/ 	.byte	0x04, 0x17
        /*004a*/ 	.short	(.L_91 - .L_90)
.L_90:
        /*004c*/ 	.word	0x00000000
        /*0050*/ 	.short	0x0006
        /*0052*/ 	.short	0x0028
        /*0054*/ 	.byte	0x00, 0xf0, 0x31, 0x00


	//----- nvinfo : EIATTR_KPARAM_INFO
	.align		4
.L_91:
        /*0058*/ 	.byte	0x04, 0x17
        /*005a*/ 	.short	(.L_93 - .L_92)
.L_92:
        /*005c*/ 	.word	0x00000000
        /*0060*/ 	.short	0x0005
        /*0062*/ 	.short	0x0024
        /*0064*/ 	.byte	0x00, 0xf0, 0x11, 0x00


	//----- nvinfo : EIATTR_KPARAM_INFO
	.align		4
.L_93:
        /*0068*/ 	.byte	0x04, 0x17
        /*006a*/ 	.short	(.L_95 - .L_94)
.L_94:
        /*006c*/ 	.word	0x00000000
        /*0070*/ 	.short	0x0004
        /*0072*/ 	.short	0x0020
        /*0074*/ 	.byte	0x00, 0xf0, 0x11, 0x00


	//----- nvinfo : EIATTR_KPARAM_INFO
	.align		4
.L_95:
        /*0078*/ 	.byte	0x04, 0x17
        /*007a*/ 	.short	(.L_97 - .L_96)
.L_96:
        /*007c*/ 	.word	0x00000000
        /*0080*/ 	.short	0x0003
        /*0082*/ 	.short	0x0018
        /*0084*/ 	.byte	0x00, 0xf5, 0x21, 0x00


	//----- nvinfo : EIATTR_KPARAM_INFO
	.align		4
.L_97:
        /*0088*/ 	.byte	0x04, 0x17
        /*008a*/ 	.short	(.L_99 - .L_98)
.L_98:
        /*008c*/ 	.word	0x00000000
        /*0090*/ 	.short	0x0002
        /*0092*/ 	.short	0x0010
        /*0094*/ 	.byte	0x00, 0xf5, 0x21, 0x00


	//----- nvinfo : EIATTR_KPARAM_INFO
	.align		4
.L_99:
        /*0098*/ 	.byte	0x04, 0x17
        /*009a*/ 	.short	(.L_101 - .L_100)
.L_100:
        /*009c*/ 	.word	0x00000000
        /*00a0*/ 	.short	0x0001
        /*00a2*/ 	.short	0x0008
        /*00a4*/ 	.byte	0x00, 0xf5, 0x21, 0x00


	//----- nvinfo : EIATTR_KPARAM_INFO
	.align		4
.L_101:
        /*00a8*/ 	.byte	0x04, 0x17
        /*00aa*/ 	.short	(.L_103 - .L_102)
.L_102:
        /*00ac*/ 	.word	0x00000000
        /*00b0*/ 	.short	0x0000
        /*00b2*/ 	.short	0x0000
        /*00b4*/ 	.byte	0x00, 0xf5, 0x21, 0x00


	//----- nvinfo : EIATTR_SPARSE_MMA_MASK
	.align		4
.L_103:
        /*00b8*/ 	.byte	0x03, 0x50
        /*00ba*/ 	.short	0x0000


	//----- nvinfo : EIATTR_MAXREG_COUNT
	.align		4
        /*00bc*/ 	.byte	0x03, 0x1b
        /*00be*/ 	.short	0x0040


	//----- nvinfo : EIATTR_NUM_BARRIERS
	.align		4
        /*00c0*/ 	.byte	0x02, 0x4c
        /*00c2*/ 	.byte	0x01
	.zero		1


	//----- nvinfo : EIATTR_MERCURY_ISA_VERSION
	.align		4
        /*00c4*/ 	.byte	0x03, 0x5f
        /*00c6*/ 	.short	0x0101


	//----- nvinfo : EIATTR_VRC_CTA_INIT_COUNT
	.align		4
        /*00c8*/ 	.byte	0x02, 0x4a
	.zero		1
	.zero		1


	//----- nvinfo : EIATTR_EXIT_INSTR_OFFSETS
	.align		4
        /*00cc*/ 	.byte	0x04, 0x1c
        /*00ce*/ 	.short	(.L_105 - .L_104)


	//   ....[0]....
.L_104:
        /*00d0*/ 	.word	0x00003830


	//   ....[1]....
        /*00d4*/ 	.word	0x00003d90


	//----- nvinfo : EIATTR_MAX_THREADS
	.align		4
.L_105:
        /*00d8*/ 	.byte	0x04, 0x05
        /*00da*/ 	.short	(.L_107 - .L_106)
.L_106:
        /*00dc*/ 	.word	0x00000200
        /*00e0*/ 	.word	0x00000001
        /*00e4*/ 	.word	0x00000001


	//----- nvinfo : EIATTR_CRS_STACK_SIZE
	.align		4
.L_107:
        /*00e8*/ 	.byte	0x04, 0x1e
        /*00ea*/ 	.short	(.L_109 - .L_108)
.L_108:
        /*00ec*/ 	.word	0x00000000


	//----- nvinfo : EIATTR_CBANK_PARAM_SIZE
	.align		4
.L_109:
        /*00f0*/ 	.byte	0x03, 0x19
        /*00f2*/ 	.short	0x0044


	//----- nvinfo : EIATTR_PARAM_CBANK
	.align		4
        /*00f4*/ 	.byte	0x04, 0x0a
        /*00f6*/ 	.short	(.L_111 - .L_110)
	.align		4
.L_110:
        /*00f8*/ 	.word	index@(.nv.constant0._Z30voxelize_mean_optimized_kernelPKfS0_PfPiii6float3fiii)
        /*00fc*/ 	.short	0x0380
        /*00fe*/ 	.short	0x0044


	//----- nvinfo : EIATTR_SW_WAR
	.align		4
.L_111:
        /*0100*/ 	.byte	0x04, 0x36
        /*0102*/ 	.short	(.L_113 - .L_112)
.L_112:
        /*0104*/ 	.word	0x00000008
.L_113:


//--------------------- .nv.info._Z35voxelize_occupancy_optimized_kernelPKfPii6float3fiii --------------------------
	.section	.nv.info._Z35voxelize_occupancy_optimized_kernelPKfPii6float3fiii,"",@"SHT_CUDA_INFO"
	.sectionflags	@""
	.align	4


	//----- nvinfo : EIATTR_CUDA_API_VERSION
	.align		4
        /*0000*/ 	.byte	0x04, 0x37
        /*0002*/ 	.short	(.L_115 - .L_114)
.L_114:
        /*0004*/ 	.word	0x00000082


	//----- nvinfo : EIATTR_KPARAM_INFO
	.align		4
.L_115:
        /*0008*/ 	.byte	0x04, 0x17
        /*000a*/ 	.short	(.L_117 - .L_116)
.L_116:
        /*000c*/ 	.word	0x00000000
        /*0010*/ 	.short	0x0007
        /*0012*/ 	.short	0x002c
        /*0014*/ 	.byte	0x00, 0xf0, 0x11, 0x00


	//----- nvinfo : EIATTR_KPARAM_INFO
	.align		4
.L_117:
        /*0018*/ 	.byte	0x04, 0x17
        /*001a*/ 	.short	(.L_119 - .L_118)
.L_118:
        /*001c*/ 	.word	0x00000000
        /*0020*/ 	.short	0x0006
        /*0022*/ 	.short	0x0028
        /*0024*/ 	.byte	0x00, 0xf0, 0x11, 0x00


	//----- nvinfo : EIATTR_KPARAM_INFO
	.align		4
.L_119:
        /*0028*/ 	.byte	0x04, 0x17
        /*002a*/ 	.short	(.L_121 - .L_120)
.L_120:
        /*002c*/ 	.word	0x00000000
        /*0030*/ 	.short	0x0005
        /*0032*/ 	.short	0x0024
        /*0034*/ 	.byte	0x00, 0xf0, 0x11, 0x00


	//----- nvinfo : EIATTR_KPARAM_INFO
	.align		4
.L_121:
        /*0038*/ 	.byte	0x04, 0x17
        /*003a*/ 	.short	(.L_123 - .L_122)
.L_122:
        /*003c*/ 	.word	0x00000000
        /*0040*/ 	.short	0x0004
        /*0042*/ 	.short	0x0020
        /*0044*/ 	.byte	0x00, 0xf0, 0x11, 0x00


	//----- nvinfo : EIATTR_KPARAM_INFO
	.align		4
.L_123:
        /*0048*/ 	.byte	0x04, 0x17
        /*004a*/ 	.short	(.L_125 - .L_124)
.L_124:
        /*004c*/ 	.word	0x00000000
        /*0050*/ 	.short	0x0003
        /*0052*/ 	.short	0x0014
        /*0054*/ 	.byte	0x00, 0xf0, 0x31, 0x00


	//----- nvinfo : EIATTR_KPARAM_INFO
	.align		4
.L_125:
        /*0058*/ 	.byte	0x04, 0x17
        /*005a*/ 	.short	(.L_127 - .L_126)
.L_126:
        /*005c*/ 	.word	0x00000000
        /*0060*/ 	.short	0x0002
        /*0062*/ 	.short	0x0010
        /*0064*/ 	.byte	0x00, 0xf0, 0x11, 0x00


	//----- nvinfo : EIATTR_KPARAM_INFO
	.align		4
.L_127:
        /*0068*/ 	.byte	0x04, 0x17
        /*006a*/ 	.short	(.L_129 - .L_128)
.L_128:
        /*006c*/ 	.word	0x00000000
        /*0070*/ 	.short	0x0001
        /*0072*/ 	.short	0x0008
        /*0074*/ 	.byte	0x00, 0xf5, 0x21, 0x00


	//----- nvinfo : EIATTR_KPARAM_INFO
	.align		4
.L_129:
        /*0078*/ 	.byte	0x04, 0x17
        /*007a*/ 	.short	(.L_131 - .L_130)
.L_130:
        /*007c*/ 	.word	0x00000000
        /*0080*/ 	.short	0x0000
        /*0082*/ 	.short	0x0000
        /*0084*/ 	.byte	0x00, 0xf5, 0x21, 0x00


	//----- nvinfo : EIATTR_SPARSE_MMA_MASK
	.align		4
.L_131:
        /*0088*/ 	.byte	0x03, 0x50
        /*008a*/ 	.short	0x0000


	//----- nvinfo : EIATTR_MAXREG_COUNT
	.align		4
        /*008c*/ 	.byte	0x03, 0x1b
        /*008e*/ 	.short	0x0040


	//----- nvinfo : EIATTR_NUM_BARRIERS
	.align		4
        /*0090*/ 	.byte	0x02, 0x4c
        /*0092*/ 	.byte	0x01
	.zero		1


	//----- nvinfo : EIATTR_MERCURY_ISA_VERSION
	.align		4
        /*0094*/ 	.byte	0x03, 0x5f
        /*0096*/ 	.short	0x0101


	//----- nvinfo : EIATTR_VRC_CTA_INIT_COUNT
	.align		4
        /*0098*/ 	.byte	0x02, 0x4a
	.zero		1
	.zero		1


	//----- nvinfo : EIATTR_EXIT_INSTR_OFFSETS
	.align		4
        /*009c*/ 	.byte	0x04, 0x1c
        /*009e*/ 	.short	(.L_133 - .L_132)


	//   ....[0]....
.L_132:
        /*00a0*/ 	.word	0x000011d0


	//----- nvinfo : EIATTR_MAX_THREADS
	.align		4
.L_133:
        /*00a4*/ 	.byte	0x04, 0x05
        /*00a6*/ 	.short	(.L_135 - .L_134)
.L_134:
        /*00a8*/ 	.word	0x00000200
        /*00ac*/ 	.word	0x00000001
        /*00b0*/ 	.word	0x00000001


	//----- nvinfo : EIATTR_CRS_STACK_SIZE
	.align		4
.L_135:
        /*00b4*/ 	.byte	0x04, 0x1e
        /*00b6*/ 	.short	(.L_137 - .L_136)
.L_136:
        /*00b8*/ 	.word	0x00000000


	//----- nvinfo : EIATTR_CBANK_PARAM_SIZE
	.align		4
.L_137:
        /*00bc*/ 	.byte	0x03, 0x19
        /*00be*/ 	.short	0x0030


	//----- nvinfo : EIATTR_PARAM_CBANK
	.align		4
        /*00c0*/ 	.byte	0x04, 0x0a
        /*00c2*/ 	.short	(.L_139 - .L_138)
	.align		4
.L_138:
        /*00c4*/ 	.word	index@(.nv.constant0._Z35voxelize_occupancy_optimized_kernelPKfPii6float3fiii)
        /*00c8*/ 	.short	0x0380
        /*00ca*/ 	.short	0x0030


	//----- nvinfo : EIATTR_SW_WAR
	.align		4
.L_139:
        /*00cc*/ 	.byte	0x04, 0x36
        /*00ce*/ 	.short	(.L_141 - .L_140)
.L_140:
        /*00d0*/ 	.word	0x00000008
.L_141:


//--------------------- .nv.info._Z31voxelize_count_optimized_kernelPKfPii6float3fiii --------------------------
	.section	.nv.info._Z31voxelize_count_optimized_kernelPKfPii6float3fiii,"",@"SHT_CUDA_INFO"
	.sectionflags	@""
	.align	4


	//----- nvinfo : EIATTR_CUDA_API_VERSION
	.align		4
        /*0000*/ 	.byte	0x04, 0x37
        /*0002*/ 	.short	(.L_143 - .L_142)
.L_142:
        /*0004*/ 	.word	0x00000082


	//----- nvinfo : EIATTR_KPARAM_INFO
	.align		4
.L_143:
        /*0008*/ 	.byte	0x04, 0x17
        /*000a*/ 	.short	(.L_145 - .L_144)
.L_144:
        /*000c*/ 	.word	0x00000000
        /*0010*/ 	.short	0x0007
        /*0012*/ 	.short	0x002c
        /*0014*/ 	.byte	0x00, 0xf0, 0x11, 0x00


	//----- nvinfo : EIATTR_KPARAM_INFO
	.align		4
.L_145:
        /*0018*/ 	.byte	0x04, 0x17
        /*001a*/ 	.short	(.L_147 - .L_146)
.L_146:
        /*001c*/ 	.word	0x00000000
        /*0020*/ 	.short	0x0006
        /*0022*/ 	.short	0x0028
        /*0024*/ 	.byte	0x00, 0xf0, 0x11, 0x00


	//----- nvinfo : EIATTR_KPARAM_INFO
	.align		4
.L_147:
        /*0028*/ 	.byte	0x04, 0x17
        /*002a*/ 	.short	(.L_149 - .L_148)
.L_148:
        /*002c*/ 	.word	0x00000000
        /*0030*/ 	.short	0x0005
        /*0032*/ 	.short	0x0024
        /*0034*/ 	.byte	0x00, 0xf0, 0x11, 0x00


	//----- nvinfo : EIATTR_KPARAM_INFO
	.align		4
.L_149:
        /*0038*/ 	.byte	0x04, 0x17
        /*003a*/ 	.short	(.L_151 - .L_150)
.L_150:
        /*003c*/ 	.word	0x00000000
        /*0040*/ 	.short	0x0004
        /*0042*/ 	.short	0x0020
        /*0044*/ 	.byte	0x00, 0xf0, 0x11, 0x00


	//----- nvinfo : EIATTR_KPARAM_INFO
	.align		4
.L_151:
        /*0048*/ 	.byte	0x04, 0x17
        /*004a*/ 	.short	(.L_153 - .L_152)
.L_152:
        /*004c*/ 	.word	0x00000000
        /*0050*/ 	.short	0x0003
        /*0052*/ 	.short	0x0014
        /*0054*/ 	.byte	0x00, 0xf0, 0x31, 0x00


	//----- nvinfo : EIATTR_KPARAM_INFO
	.align		4
.L_153:
        /*0058*/ 	.byte	0x04, 0x17
        /*005a*/ 	.short	(.L_155 - .L_154)
.L_154:
        /*005c*/ 	.word	0x00000000
        /*0060*/ 	.short	0x0002
        /*0062*/ 	.short	0x0010
        /*0064*/ 	.byte	0x00, 0xf0, 0x11, 0x00


	//----- nvinfo : EIATTR_KPARAM_INFO
	.align		4
.L_155:
        /*0068*/ 	.byte	0x04, 0x17
        /*006a*/ 	.short	(.L_157 - .L_156)
.L_156:
        /*006c*/ 	.word	0x00000000
        /*0070*/ 	.short	0x0001
        /*0072*/ 	.short	0x0008
        /*0074*/ 	.byte	0x00, 0xf5, 0x21, 0x00


	//----- nvinfo : EIATTR_KPARAM_INFO
	.align		4
.L_157:
        /*0078*/ 	.byte	0x04, 0x17
        /*007a*/ 	.short	(.L_159 - .L_158)
.L_158:
        /*007c*/ 	.word	0x00000000
        /*0080*/ 	.short	0x0000
        /*0082*/ 	.short	0x0000
        /*0084*/ 	.byte	0x00, 0xf5, 0x21, 0x00


	//----- nvinfo : EIATTR_SPARSE_MMA_MASK
	.align		4
.L_159:
        /*0088*/ 	.byte	0x03, 0x50
        /*008a*/ 	.short	0x0000


	//----- nvinfo : EIATTR_MAXREG_COUNT
	.align		4
        /*008c*/ 	.byte	0x03, 0x1b
        /*008e*/ 	.short	0x0040


	//----- nvinfo : EIATTR_NUM_BARRIERS
	.align		4
        /*0090*/ 	.byte	0x02, 0x4c
        /*0092*/ 	.byte	0x01
	.zero		1


	//----- nvinfo : EIATTR_MERCURY_ISA_VERSION
	.align		4
        /*0094*/ 	.byte	0x03, 0x5f
        /*0096*/ 	.short	0x0101


	//----- nvinfo : EIATTR_COOP_GROUP_MASK_REGIDS
	.align		4
        /*0098*/ 	.byte	0x04, 0x29
        /*009a*/ 	.short	(.L_161 - .L_160)


	//   ....[0]....
.L_160:
        /*009c*/ 	.word	0xffffffff


	//   ....[1]....
        /*00a0*/ 	.word	0xffffffff


	//   ....[2]....
        /*00a4*/ 	.word	0xffffffff


	//   ....[3]....
        /*00a8*/ 	.word	0xffffffff


	//   ....[4]....
        /*00ac*/ 	.word	0xffffffff


	//   ....[5]....
        /*00b0*/ 	.word	0xffffffff


	//   ....[6]....
        /*00b4*/ 	.word	0xffffffff


	//   ....[7]....
        /*00b8*/ 	.word	0xffffffff


	//   ....[8]....
        /*00bc*/ 	.word	0xffffffff


	//   ....[9]....
        /*00c0*/ 	.word	0xffffffff


	//   ....[10]....
        /*00c4*/ 	.word	0x05000007


	//   ....[11]....
        /*00c8*/ 	.word	0x05000007


	//   ....[12]....
        /*00cc*/ 	.word	0x05000007


	//   ....[13]....
        /*00d0*/ 	.word	0x05000007


	//   ....[14]....
        /*00d4*/ 	.word	0x05000007


	//   ....[15]....
        /*00d8*/ 	.word	0x05000007


	//   ....[16]....
        /*00dc*/ 	.word	0x05000007


	//   ....[17]....
        /*00e0*/ 	.word	0x05000007


	//   ....[18]....
        /*00e4*/ 	.word	0x05000007


	//   ....[19]....
        /*00e8*/ 	.word	0x05000007


	//----- nvinfo : EIATTR_COOP_GROUP_INSTR_OFFSETS
	.align		4
.L_161:
        /*00ec*/ 	.byte	0x04, 0x28
        /*00ee*/ 	.short	(.L_163 - .L_162)


	//   ....[0]....
.L_162:
        /*00f0*/ 	.word	0x00000c40


	//   ....[1]....
        /*00f4*/ 	.word	0x00000c60


	//   ....[2]....
        /*00f8*/ 	.word	0x00000c80


	//   ....[3]....
        /*00fc*/ 	.word	0x00000cf0


	//   ....[4]....
        /*0100*/ 	.word	0x00000d00


	//   ....[5]....
        /*0104*/ 	.word	0x00000d40


	//   ....[6]....
        /*0108*/ 	.word	0x00000d70


	//   ....[7]....
        /*010c*/ 	.word	0x00000db0


	//   ....[8]....
        /*0110*/ 	.word	0x00000de0


	//   ....[9]....
        /*0114*/ 	.word	0x00000e20


	//   ....[10]....
        /*0118*/ 	.word	0x00001650


	//   ....[11]....
        /*011c*/ 	.word	0x000016f0


	//   ....[12]....
        /*0120*/ 	.word	0x00001790


	//   ....[13]....
        /*0124*/ 	.word	0x000017f0


	//   ....[14]....
        /*0128*/ 	.word	0x00001890


	//   ....[15]....
        /*012c*/ 	.word	0x000018f0


	//   ....[16]....
        /*0130*/ 	.word	0x00001990


	//   ....[17]....
        /*0134*/ 	.word	0x000019f0


	//   ....[18]....
        /*0138*/ 	.word	0x00001a90


	//   ....[19]....
        /*013c*/ 	.word	0x00001af0


	//----- nvinfo : EIATTR_VRC_CTA_INIT_COUNT
	.align		4
.L_163:
        /*0140*/ 	.byte	0x02, 0x4a
	.zero		1
	.zero		1


	//----- nvinfo : EIATTR_EXIT_INSTR_OFFSETS
	.align		4
        /*0144*/ 	.byte	0x04, 0x1c
        /*0146*/ 	.short	(.L_165 - .L_164)


	//   ....[0]....
.L_164:
        /*0148*/ 	.word	0x00001220


	//   ....[1]....
        /*014c*/ 	.word	0x000015e0


	//----- nvinfo : EIATTR_MAX_THREADS
	.align		4
.L_165:
        /*0150*/ 	.byte	0x04, 0x05
        /*0152*/ 	.short	(.L_167 - .L_166)
.L_166:
        /*0154*/ 	.word	0x00000200
        /*0158*/ 	.word	0x00000001
        /*015c*/ 	.word	0x00000001


	//----- nvinfo : EIATTR_CRS_STACK_SIZE
	.align		4
.L_167:
        /*0160*/ 	.byte	0x04, 0x1e
        /*0162*/ 	.short	(.L_169 - .L_168)
.L_168:
        /*0164*/ 	.word	0x00000000


	//----- nvinfo : EIATTR_CBANK_PARAM_SIZE
	.align		4
.L_169:
        /*0168*/ 	.byte	0x03, 0x19
        /*016a*/ 	.short	0x0030


	//----- nvinfo : EIATTR_PARAM_CBANK
	.align		4
        /*016c*/ 	.byte	0x04, 0x0a
        /*016e*/ 	.short	(.L_171 - .L_170)
	.align		4
.L_170:
        /*0170*/ 	.word	index@(.nv.constant0._Z31voxelize_count_optimized_kernelPKfPii6float3fiii)
        /*0174*/ 	.short	0x0380
        /*0176*/ 	.short	0x0030


	//----- nvinfo : EIATTR_SW_WAR
	.align		4
.L_171:
        /*0178*/ 	.byte	0x04, 0x36
        /*017a*/ 	.short	(.L_173 - .L_172)
.L_172:
        /*017c*/ 	.word	0x00000008
.L_173:


//--------------------- .nv.callgraph             --------------------------
	.section	.nv.callgraph,"",@"SHT_CUDA_CALLGRAPH"
	.align	4
	.sectionentsize	8
	.align		4
        /*0000*/ 	.word	0x00000000
	.align		4
        /*0004*/ 	.word	0xffffffff
	.align		4
        /*0008*/ 	.word	0x00000000
	.align		4
        /*000c*/ 	.word	0xfffffffe
	.align		4
        /*0010*/ 	.word	0x00000000
	.align		4
        /*0014*/ 	.word	0xfffffffd
	.align		4
        /*0018*/ 	.word	0x00000000
	.align		4
        /*001c*/ 	.word	0xfffffffc


//--------------------- .nv.constant4             --------------------------
	.section	.nv.constant4,"a",@progbits
	.align	8
	.align		8
.nv.constant4:
        /*0000*/ 	.dword	_ZN34_INTERNAL_d4a961f9_4_k_cu_4a9f5a304cuda3std3__45__cpo5beginE
	.align		8
        /*0008*/ 	.dword	_ZN34_INTERNAL_d4a961f9_4_k_cu_4a9f5a304cuda3std3__45__cpo3endE
	.align		8
        /*0010*/ 	.dword	_ZN34_INTERNAL_d4a961f9_4_k_cu_4a9f5a304cuda3std3__45__cpo6cbeginE
	.align		8
        /*0018*/ 	.dword	_ZN34_INTERNAL_d4a961f9_4_k_cu_4a9f5a304cuda3std3__45__cpo4cendE
	.align		8
        /*0020*/ 	.dword	_ZN34_INTERNAL_d4a961f9_4_k_cu_4a9f5a304cuda3std3__45__cpo6rbeginE
	.align		8
        /*0028*/ 	.dword	_ZN34_INTERNAL_d4a961f9_4_k_cu_4a9f5a304cuda3std3__45__cpo4rendE
	.align		8
        /*0030*/ 	.dword	_ZN34_INTERNAL_d4a961f9_4_k_cu_4a9f5a304cuda3std3__45__cpo7crbeginE
	.align		8
        /*0038*/ 	.dword	_ZN34_INTERNAL_d4a961f9_4_k_cu_4a9f5a304cuda3std3__45__cpo5crendE
	.align		8
        /*0040*/ 	.dword	_ZN34_INTERNAL_d4a961f9_4_k_cu_4a9f5a304cuda3std3__436_GLOBAL__N__d4a961f9_4_k_cu_4a9f5a306ignoreE
	.align		8
        /*0048*/ 	.dword	_ZN34_INTERNAL_d4a961f9_4_k_cu_4a9f5a304cuda3std3__419piecewise_constructE
	.align		8
        /*0050*/ 	.dword	_ZN34_INTERNAL_d4a961f9_4_k_cu_4a9f5a304cuda3std3__48in_placeE
	.align		8
        /*0058*/ 	.dword	_ZN34_INTERNAL_d4a961f9_4_k_cu_4a9f5a304cuda3std3__420unreachable_sentinelE
	.align		8
        /*0060*/ 	.dword	_ZN34_INTERNAL_d4a961f9_4_k_cu_4a9f5a304cuda3std3__47nulloptE
	.align		8
        /*0068*/ 	.dword	_ZN34_INTERNAL_d4a961f9_4_k_cu_4a9f5a304cuda3std3__48unexpectE
	.align		8
        /*0070*/ 	.dword	_ZN34_INTERNAL_d4a961f9_4_k_cu_4a9f5a304cuda3std6ranges3__45__cpo4swapE
	.align		8
        /*0078*/ 	.dword	_ZN34_INTERNAL_d4a961f9_4_k_cu_4a9f5a304cuda3std6ranges3__45__cpo9iter_moveE
	.align		8
        /*0080*/ 	.dword	_ZN34_INTERNAL_d4a961f9_4_k_cu_4a9f5a304cuda3std6ranges3__45__cpo5beginE
	.align		8
        /*0088*/ 	.dword	_ZN34_INTERNAL_d4a961f9_4_k_cu_4a9f5a304cuda3std6ranges3__45__cpo3endE
	.align		8
        /*0090*/ 	.dword	_ZN34_INTERNAL_d4a961f9_4_k_cu_4a9f5a304cuda3std6ranges3__45__cpo6cbeginE
	.align		8
        /*0098*/ 	.dword	_ZN34_INTERNAL_d4a961f9_4_k_cu_4a9f5a304cuda3std6ranges3__45__cpo4cendE
	.align		8
        /*00a0*/ 	.dword	_ZN34_INTERNAL_d4a961f9_4_k_cu_4a9f5a304cuda3std6ranges3__45__cpo7advanceE
	.align		8
        /*00a8*/ 	.dword	_ZN34_INTERNAL_d4a961f9_4_k_cu_4a9f5a304cuda3std6ranges3__45__cpo9iter_swapE
	.align		8
        /*00b0*/ 	.dword	_ZN34_INTERNAL_d4a961f9_4_k_cu_4a9f5a304cuda3std6ranges3__45__cpo4nextE
	.align		8
        /*00b8*/ 	.dword	_ZN34_INTERNAL_d4a961f9_4_k_cu_4a9f5a304cuda3std6ranges3__45__cpo4prevE
	.align		8
        /*00c0*/ 	.dword	_ZN34_INTERNAL_d4a961f9_4_k_cu_4a9f5a304cuda3std6ranges3__45__cpo4dataE
	.align		8
        /*00c8*/ 	.dword	_ZN34_INTERNAL_d4a961f9_4_k_cu_4a9f5a304cuda3std6ranges3__45__cpo5cdataE
	.align		8
        /*00d0*/ 	.dword	_ZN34_INTERNAL_d4a961f9_4_k_cu_4a9f5a304cuda3std6ranges3__45__cpo4sizeE
	.align		8
        /*00d8*/ 	.dword	_ZN34_INTERNAL_d4a961f9_4_k_cu_4a9f5a304cuda3std6ranges3__45__cpo5ssizeE
	.align		8
        /*00e0*/ 	.dword	_ZN34_INTERNAL_d4a961f9_4_k_cu_4a9f5a304cuda3std6ranges3__45__cpo8distanceE
	.align		8
        /*00e8*/ 	.dword	_ZN34_INTERNAL_d4a961f9_4_k_cu_4a9f5a306thrust24THRUST_300001_SM_1000_NS6system6detail10sequential3seqE
	.align		8
        /*00f0*/ 	.dword	_ZN34_INTERNAL_d4a961f9_4_k_cu_4a9f5a306thrust24THRUST_300001_SM_1000_NS12placeholders2_1E
	.align		8
        /*00f8*/ 	.dword	_ZN34_INTERNAL_d4a961f9_4_k_cu_4a9f5a306thrust24THRUST_300001_SM_1000_NS12placeholders2_2E
	.align		8
        /*0100*/ 	.dword	_ZN34_INTERNAL_d4a961f9_4_k_cu_4a9f5a306thrust24THRUST_300001_SM_1000_NS12placeholders2_3E
	.align		8
        /*0108*/ 	.dword	_ZN34_INTERNAL_d4a961f9_4_k_cu_4a9f5a306thrust24THRUST_300001_SM_1000_NS12placeholders2_4E
	.align		8
        /*0110*/ 	.dword	_ZN34_INTERNAL_d4a961f9_4_k_cu_4a9f5a306thrust24THRUST_300001_SM_1000_NS12placeholders2_5E
	.align		8
        /*0118*/ 	.dword	_ZN34_INTERNAL_d4a961f9_4_k_cu_4a9f5a306thrust24THRUST_300001_SM_1000_NS12placeholders2_6E
	.align		8
        /*0120*/ 	.dword	_ZN34_INTERNAL_d4a961f9_4_k_cu_4a9f5a306thrust24THRUST_300001_SM_1000_NS12placeholders2_7E
	.align		8
        /*0128*/ 	.dword	_ZN34_INTERNAL_d4a961f9_4_k_cu_4a9f5a306thrust24THRUST_300001_SM_1000_NS12placeholders2_8E
	.align		8
        /*0130*/ 	.dword	_ZN34_INTERNAL_d4a961f9_4_k_cu_4a9f5a306thrust24THRUST_300001_SM_1000_NS12placeholders2_9E
	.align		8
        /*0138*/ 	.dword	_ZN34_INTERNAL_d4a961f9_4_k_cu_4a9f5a306thrust24THRUST_300001_SM_1000_NS12placeholders3_10E


//--------------------- .text._ZN3cub18CUB_300001_SM_10006detail11EmptyKernelIvEEvv --------------------------
	.section	.text._ZN3cub18CUB_300001_SM_10006detail11EmptyKernelIvEEvv,"ax",@progbits
	.align	128
        .global         _ZN3cub18CUB_300001_SM_10006detail11EmptyKernelIvEEvv
        .type           _ZN3cub18CUB_300001_SM_10006detail11EmptyKernelIvEEvv,@function
        .size           _ZN3cub18CUB_300001_SM_10006detail11EmptyKernelIvEEvv,(.L_x_256 - _ZN3cub18CUB_300001_SM_10006detail11EmptyKernelIvEEvv)
        .other          _ZN3cub18CUB_300001_SM_10006detail11EmptyKernelIvEEvv,@"STO_CUDA_ENTRY STV_DEFAULT"
_ZN3cub18CUB_300001_SM_10006detail11EmptyKernelIvEEvv:
.text._ZN3cub18CUB_300001_SM_10006detail11EmptyKernelIvEEvv:
[----:B------:R-:W-:Y:S01]  /*0000*/  LDC R1, c[0x0][0x37c] ;  /* 0x0000df00ff017b82 */ /* 0x000fe20000000800 */
[----:B------:R-:W-:Y:S05]  /*0010*/  EXIT ;  /* 0x000000000000794d */ /* 0x000fea0003800000 */
.L_x_0:
[----:B------:R-:W-:-:S00]  /*0020*/  BRA `(.L_x_0) ;  /* 0xfffffffc00fc7947 */ /* 0x000fc0000383ffff */
[----:B------:R-:W-:-:S00]  /*0030*/  NOP ;  /* 0x0000000000007918 */ /* 0x000fc00000000000 */
        /* <DEDUP_REMOVED lines=12> */
.L_x_256:


//--------------------- .text._Z30voxelize_mean_optimized_kernelPKfS0_PfPiii6float3fiii --------------------------
	.section	.text._Z30voxelize_mean_optimized_kernelPKfS0_PfPiii6float3fiii,"ax",@progbits
	.align	128
        .global         _Z30voxelize_mean_optimized_kernelPKfS0_PfPiii6float3fiii
        .type           _Z30voxelize_mean_optimized_kernelPKfS0_PfPiii6float3fiii,@function
        .size           _Z30voxelize_mean_optimized_kernelPKfS0_PfPiii6float3fiii,(.L_x_252 - _Z30voxelize_mean_optimized_kernelPKfS0_PfPiii6float3fiii)
        .other          _Z30voxelize_mean_optimized_kernelPKfS0_PfPiii6float3fiii,@"STO_CUDA_ENTRY STV_DEFAULT"
_Z30voxelize_mean_optimized_kernelPKfS0_PfPiii6float3fiii:
.text._Z30voxelize_mean_optimized_kernelPKfS0_PfPiii6float3fiii:
[----:B------:R-:W-:Y:S08]  /*0000*/  LDC R1, c[0x0][0x37c] ;  /* 0x0000df00ff017b82 */ /* 0x000ff00000000800 */
[----:B------:R-:W0:Y:S01]  /*0010*/  LDC R3, c[0x0][0x3a4] ;  /* 0x0000e900ff037b82 */ /* 0x000e220000000800 */
[----:B------:R-:W1:Y:S07]  /*0020*/  S2R R19, SR_TID.X ;  /* 0x0000000000137919 */ /* 0x000e6e0000002100 */
[----:B------:R-:W2:Y:S01]  /*0030*/  LDC R2, c[0x0][0x360] ;  /* 0x0000d800ff027b82 */ /* 0x000ea20000000800 */
[----:B0-----:R-:W-:-:S13]  /*0040*/  ISETP.GE.AND P0, PT, R3, 0x1, PT ;  /* 0x000000010300780c */ /* 0x001fda0003f06270 */
[----:B-12---:R-:W-:Y:S05]  /*0050*/  @!P0 BRA `(.L_x_1) ;  /* 0x0000000400688947 */ /* 0x006fea0003800000 */
[C---:B------:R-:W-:Y:S01]  /*0060*/  LOP3.LUT R13, R3.reuse, 0xf, RZ, 0xc0, !PT ;  /* 0x0000000f030d7812 */ /* 0x040fe200078ec0ff */
[----:B------:R-:W-:Y:S01]  /*0070*/  BSSY.RECONVERGENT B0, `(.L_x_2) ;  /* 0x0000057000007945 */ /* 0x000fe20003800200 */
[----:B------:R-:W-:Y:S02]  /*0080*/  LOP3.LUT R14, R3, 0x7, RZ, 0xc0, !PT ;  /* 0x00000007030e7812 */ /* 0x000fe400078ec0ff */
[----:B------:R-:W-:Y:S01]  /*0090*/  MOV R5, R19 ;  /* 0x0000001300057202 */ /* 0x000fe20000000f00 */
[----:B------:R-:W-:Y:S02]  /*00a0*/  VIADD R0, R13, 0xffffffff ;  /* 0xffffffff0d007836 */ /* 0x000fe40000000000 */
[----:B------:R-:W-:-:S03]  /*00b0*/  VIADD R4, R14, 0xffffffff ;  /* 0xffffffff0e047836 */ /* 0x000fc60000000000 */
[----:B------:R-:W-:Y:S02]  /*00c0*/  ISETP.GE.U32.AND P0, PT, R0, 0x7, PT ;  /* 0x000000070000780c */ /* 0x000fe40003f06070 */
[C---:B------:R-:W-:Y:S02]  /*00d0*/  LOP3.LUT R0, R3.reuse, 0x7ffffff0, RZ, 0xc0, !PT ;  /* 0x7ffffff003007812 */ /* 0x040fe400078ec0ff */
[----:B------:R-:W-:Y:S02]  /*00e0*/  ISETP.GE.U32.AND P1, PT, R4, 0x3, PT ;  /* 0x000000030400780c */ /* 0x000fe40003f26070 */
[----:B------:R-:W-:-:S11]  /*00f0*/  LOP3.LUT R3, R3, 0x3, RZ, 0xc0, !PT ;  /* 0x0000000303037812 */ /* 0x000fd600078ec0ff */
.L_x_8:
[----:B0-----:R-:W0:Y:S01]  /*0100*/  S2R R11, SR_CgaCtaId ;  /* 0x00000000000b7919 */ /* 0x001e220000008800 */
[----:B-1----:R-:W1:Y:S01]  /*0110*/  LDC R10, c[0x0][0x3a4] ;  /* 0x0000e900ff0a7b82 */ /* 0x002e620000000800 */
[----:B---34-:R-:W-:Y:S01]  /*0120*/  MOV R4, 0x400 ;  /* 0x0000040000047802 */ /* 0x018fe20000000f00 */
[----:B------:R-:W-:Y:S02]  /*0130*/  IMAD.MOV.U32 R8, RZ, RZ, R5 ;  /* 0x000000ffff087224 */ /* 0x000fe400078e0005 */
[----:B------:R-:W-:Y:S01]  /*0140*/  IMAD.MOV.U32 R7, RZ, RZ, RZ ;  /* 0x000000ffff077224 */ /* 0x000fe200078e00ff */
[----:B-1----:R-:W-:Y:S02]  /*0150*/  ISETP.GE.U32.AND P3, PT, R10, 0x10, PT ;  /* 0x000000100a00780c */ /* 0x002fe40003f66070 */
[----:B0-2---:R-:W-:-:S05]  /*0160*/  LEA R6, R11, R4, 0x18 ;  /* 0x000000040b067211 */ /* 0x005fca00078ec0ff */
[----:B------:R-:W-:Y:S01]  /*0170*/  IMAD R6, R5, 0x4, R6 ;  /* 0x0000000405067824 */ /* 0x000fe200078e0206 */
[----:B------:R-:W-:-:S04]  /*0180*/  IADD3 R5, PT, PT, R2, R5, RZ ;  /* 0x0000000502057210 */ /* 0x000fc80007ffe0ff */
[----:B------:R0:W-:Y:S01]  /*0190*/  STS [R6], RZ ;  /* 0x000000ff06007388 */ /* 0x0001e20000000800 */
[----:B------:R-:W-:Y:S01]  /*01a0*/  ISETP.GE.U32.AND P2, PT, R5, 0x800, PT ;  /* 0x000008000500780c */ /* 0x000fe20003f46070 */
[----:B------:R-:W-:-:S12]  /*01b0*/  @!P3 BRA `(.L_x_3) ;  /* 0x000000000064b947 */ /* 0x000fd80003800000 */
[----:B0-----:R-:W-:Y:S02]  /*01c0*/  VIADD R6, R4, 0x2000 ;  /* 0x0000200004067836 */ /* 0x001fe40000000000 */
[----:B------:R-:W-:-:S03]  /*01d0*/  HFMA2 R7, -RZ, RZ, 0, 0 ;  /* 0x00000000ff077431 */ /* 0x000fc600000001ff */
[----:B------:R-:W-:-:S07]  /*01e0*/  LEA R9, R11, R6, 0x18 ;  /* 0x000000060b097211 */ /* 0x000fce00078ec0ff */
.L_x_4:
[----:B0-----:R-:W-:Y:S02]  /*01f0*/  IMAD R6, R8, R10, R7 ;  /* 0x0000000a08067224 */ /* 0x001fe400078e0207 */
[----:B------:R-:W-:Y:S02]  /*0200*/  VIADD R7, R7, 0x10 ;  /* 0x0000001007077836 */ /* 0x000fe40000000000 */
[----:B------:R-:W-:-:S03]  /*0210*/  IMAD R6, R6, 0x4, R9 ;  /* 0x0000000406067824 */ /* 0x000fc600078e0209 */
[----:B------:R-:W-:Y:S02]  /*0220*/  ISETP.NE.AND P3, PT, R7, R0, PT ;  /* 0x000000000700720c */ /* 0x000fe40003f65270 */
[----:B------:R0:W-:Y:S04]  /*0230*/  STS [R6], RZ ;  /* 0x000000ff06007388 */ /* 0x0001e80000000800 */
[----:B------:R0:W-:Y:S04]  /*0240*/  STS [R6+0x4], RZ ;  /* 0x000004ff06007388 */ /* 0x0001e80000000800 */
        /* <DEDUP_REMOVED lines=13> */
[----:B------:R0:W-:Y:S01]  /*0320*/  STS [R6+0x3c], RZ ;  /* 0x00003cff06007388 */ /* 0x0001e20000000800 */
[----:B------:R-:W-:Y:S05]  /*0330*/  @P3 BRA `(.L_x_4) ;  /* 0xfffffffc00ac3947 */ /* 0x000fea000383ffff */
[----:B------:R-:W-:-:S07]  /*0340*/  MOV R7, R0 ;  /* 0x0000000000077202 */ /* 0x000fce0000000f00 */
.L_x_3:
[----:B------:R-:W-:-:S13]  /*0350*/  ISETP.NE.AND P3, PT, R13, RZ, PT ;  /* 0x000000ff0d00720c */ /* 0x000fda0003f65270 */
[----:B------:R-:W-:Y:S05]  /*0360*/  @!P3 BRA `(.L_x_5) ;  /* 0x000000000098b947 */ /* 0x000fea0003800000 */
[----:B------:R-:W-:Y:S01]  /*0370*/  ISETP.NE.AND P3, PT, R14, RZ, PT ;  /* 0x000000ff0e00720c */ /* 0x000fe20003f65270 */
[----:B------:R-:W-:-:S12]  /*0380*/  @!P0 BRA `(.L_x_6) ;  /* 0x0000000000348947 */ /* 0x000fd80003800000 */
[----:B------:R-:W-:Y:S02]  /*0390*/  VIADD R12, R4, 0x2000 ;  /* 0x00002000040c7836 */ /* 0x000fe40000000000 */
[----:B0-----:R-:W-:Y:S01]  /*03a0*/  IMAD R6, R8, R10, R7 ;  /* 0x0000000a08067224 */ /* 0x001fe200078e0207 */
[----:B------:R-:W-:Y:S02]  /*03b0*/  IADD3 R7, PT, PT, R7, 0x8, RZ ;  /* 0x0000000807077810 */ /* 0x000fe40007ffe0ff */
[----:B------:R-:W-:-:S05]  /*03c0*/  LEA R9, R11, R12, 0x18 ;  /* 0x0000000c0b097211 */ /* 0x000fca00078ec0ff */
[----:B------:R-:W-:-:S05]  /*03d0*/  IMAD R6, R6, 0x4, R9 ;  /* 0x0000000406067824 */ /* 0x000fca00078e0209 */
[----:B------:R1:W-:Y:S04]  /*03e0*/  STS [R6], RZ ;  /* 0x000000ff06007388 */ /* 0x0003e80000000800 */
[----:B------:R1:W-:Y:S04]  /*03f0*/  STS [R6+0x4], RZ ;  /* 0x000004ff06007388 */ /* 0x0003e80000000800 */
[----:B------:R1:W-:Y:S04]  /*0400*/  STS [R6+0x8], RZ ;  /* 0x000008ff06007388 */ /* 0x0003e80000000800 */
[----:B------:R1:W-:Y:S04]  /*0410*/  STS [R6+0xc], RZ ;  /* 0x00000cff06007388 */ /* 0x0003e80000000800 */
[----:B------:R1:W-:Y:S04]  /*0420*/  STS [R6+0x10], RZ ;  /* 0x000010ff06007388 */ /* 0x0003e80000000800 */
[----:B------:R1:W-:Y:S04]  /*0430*/  STS [R6+0x14], RZ ;  /* 0x000014ff06007388 */ /* 0x0003e80000000800 */
[----:B------:R1:W-:Y:S04]  /*0440*/  STS [R6+0x18], RZ ;  /* 0x000018ff06007388 */ /* 0x0003e80000000800 */
[----:B------:R1:W-:Y:S02]  /*0450*/  STS [R6+0x1c], RZ ;  /* 0x00001cff06007388 */ /* 0x0003e40000000800 */
.L_x_6:
[----:B------:R-:W-:Y:S05]  /*0460*/  @!P3 BRA `(.L_x_5) ;  /* 0x000000000058b947 */ /* 0x000fea0003800000 */
[----:B------:R-:W-:Y:S01]  /*0470*/  ISETP.NE.AND P3, PT, R3, RZ, PT ;  /* 0x000000ff0300720c */ /* 0x000fe20003f65270 */
[----:B------:R-:W-:-:S12]  /*0480*/  @!P1 BRA `(.L_x_7) ;  /* 0x0000000000249947 */ /* 0x000fd80003800000 */
[----:B------:R-:W-:Y:S02]  /*0490*/  VIADD R12, R4, 0x2000 ;  /* 0x00002000040c7836 */ /* 0x000fe40000000000 */
[----:B01----:R-:W-:Y:S01]  /*04a0*/  IMAD R6, R8, R10, R7 ;  /* 0x0000000a08067224 */ /* 0x003fe200078e0207 */
[----:B------:R-:W-:Y:S02]  /*04b0*/  IADD3 R7, PT, PT, R7, 0x4, RZ ;  /* 0x0000000407077810 */ /* 0x000fe40007ffe0ff */
[----:B------:R-:W-:-:S05]  /*04c0*/  LEA R9, R11, R12, 0x18 ;  /* 0x0000000c0b097211 */ /* 0x000fca00078ec0ff */
[----:B------:R-:W-:-:S05]  /*04d0*/  IMAD R6, R6, 0x4, R9 ;  /* 0x0000000406067824 */ /* 0x000fca00078e0209 */
[----:B------:R2:W-:Y:S04]  /*04e0*/  STS [R6], RZ ;  /* 0x000000ff06007388 */ /* 0x0005e80000000800 */
[----:B------:R2:W-:Y:S04]  /*04f0*/  STS [R6+0x4], RZ ;  /* 0x000004ff06007388 */ /* 0x0005e80000000800 */
[----:B------:R2:W-:Y:S04]  /*0500*/  STS [R6+0x8], RZ ;  /* 0x000008ff06007388 */ /* 0x0005e80000000800 */
[----:B------:R2:W-:Y:S02]  /*0510*/  STS [R6+0xc], RZ ;  /* 0x00000cff06007388 */ /* 0x0005e40000000800 */
.L_x_7:
[----:B------:R-:W-:Y:S05]  /*0520*/  @!P3 BRA `(.L_x_5) ;  /* 0x000000000028b947 */ /* 0x000fea0003800000 */
[----:B012---:R-:W-:Y:S01]  /*0530*/  VIADD R6, R4, 0x2000 ;  /* 0x0000200004067836 */ /* 0x007fe20000000000 */
[----:B------:R-:W-:Y:S01]  /*0540*/  ISETP.NE.AND P3, PT, R3, 0x1, PT ;  /* 0x000000010300780c */ /* 0x000fe20003f65270 */
[----:B------:R-:W-:-:S03]  /*0550*/  IMAD R4, R8, R10, R7 ;  /* 0x0000000a08047224 */ /* 0x000fc600078e0207 */
[----:B------:R-:W-:-:S05]  /*0560*/  LEA R11, R11, R6, 0x18 ;  /* 0x000000060b0b7211 */ /* 0x000fca00078ec0ff */
[----:B------:R-:W-:-:S05]  /*0570*/  IMAD R4, R4, 0x4, R11 ;  /* 0x0000000404047824 */ /* 0x000fca00078e020b */
[----:B------:R3:W-:Y:S01]  /*0580*/  STS [R4], RZ ;  /* 0x000000ff04007388 */ /* 0x0007e20000000800 */
[----:B------:R-:W-:Y:S05]  /*0590*/  @!P3 BRA `(.L_x_5) ;  /* 0x00000000000cb947 */ /* 0x000fea0003800000 */
[----:B------:R-:W-:Y:S01]  /*05a0*/  ISETP.NE.AND P3, PT, R3, 0x2, PT ;  /* 0x000000020300780c */ /* 0x000fe20003f65270 */
[----:B------:R4:W-:-:S12]  /*05b0*/  STS [R4+0x4], RZ ;  /* 0x000004ff04007388 */ /* 0x0009d80000000800 */
[----:B------:R4:W-:Y:S02]  /*05c0*/  @P3 STS [R4+0x8], RZ ;  /* 0x000008ff04003388 */ /* 0x0009e40000000800 */
.L_x_5:
[----:B------:R-:W-:Y:S05]  /*05d0*/  @!P2 BRA `(.L_x_8) ;  /* 0xfffffff800c8a947 */ /* 0x000fea000383ffff */
[----:B------:R-:W-:Y:S05]  /*05e0*/  BSYNC.RECONVERGENT B0 ;  /* 0x0000000000007941 */ /* 0x000fea0003800200 */
.L_x_2:
[----:B------:R-:W-:Y:S05]  /*05f0*/  BRA `(.L_x_9) ;  /* 0x0000000000a07947 */ /* 0x000fea0003800000 */
.L_x_1:
[----:B------:R-:W-:Y:S02]  /*0600*/  IADD3 R0, PT, PT, R19, R2, RZ ;  /* 0x0000000213007210 */ /* 0x000fe40007ffe0ff */
[----:B------:R-:W-:Y:S02]  /*0610*/  LOP3.LUT R3, R2, 0xffff, RZ, 0xc0, !PT ;  /* 0x0000ffff02037812 */ /* 0x000fe400078ec0ff */
[----:B------:R-:W-:Y:S02]  /*0620*/  LOP3.LUT R0, R0, 0x7ff, RZ, 0x3c, !PT ;  /* 0x000007ff00007812 */ /* 0x000fe400078e3cff */
[----:B------:R-:W-:Y:S02]  /*0630*/  MOV R7, 0x660 ;  /* 0x0000066000077802 */ /* 0x000fe40000000f00 */
[----:B------:R-:W-:-:S07]  /*0640*/  LOP3.LUT R8, R0, 0xffff, RZ, 0xc0, !PT ;  /* 0x0000ffff00087812 */ /* 0x000fce00078ec0ff */
[----:B------:R-:W-:Y:S05]  /*0650*/  CALL.REL.NOINC `($__internal_0_$__cuda_sm20_div_u16) ;  /* 0x0000003400d07944 */ /* 0x000fea0003c00000 */
[----:B------:R-:W-:Y:S01]  /*0660*/  LOP3.LUT R7, R3, 0x3, RZ, 0xc0, !PT ;  /* 0x0000000303077812 */ /* 0x000fe200078ec0ff */
[----:B------:R-:W-:Y:S01]  /*0670*/  BSSY.RECONVERGENT B0, `(.L_x_10) ;  /* 0x0000010000007945 */ /* 0x000fe20003800200 */
[----:B------:R-:W-:Y:S02]  /*0680*/  IMAD.MOV.U32 R3, RZ, RZ, R19 ;  /* 0x000000ffff037224 */ /* 0x000fe400078e0013 */
[----:B------:R-:W-:-:S13]  /*0690*/  ISETP.NE.AND P0, PT, R7, 0x2, PT ;  /* 0x000000020700780c */ /* 0x000fda0003f05270 */
[----:B------:R-:W-:Y:S05]  /*06a0*/  @!P0 BRA `(.L_x_11) ;  /* 0x0000000000308947 */ /* 0x000fea0003800000 */
[----:B------:R-:W0:Y:S01]  /*06b0*/  S2R R5, SR_CgaCtaId ;  /* 0x0000000000057919 */ /* 0x000e220000008800 */
[----:B------:R-:W-:Y:S01]  /*06c0*/  MOV R4, 0x400 ;  /* 0x0000040000047802 */ /* 0x000fe20000000f00 */
[----:B------:R-:W-:Y:S01]  /*06d0*/  IMAD.MOV.U32 R0, RZ, RZ, RZ ;  /* 0x000000ffff007224 */ /* 0x000fe200078e00ff */
[----:B------:R-:W-:Y:S02]  /*06e0*/  MOV R3, R19 ;  /* 0x0000001300037202 */ /* 0x000fe40000000f00 */
[----:B0-----:R-:W-:-:S07]  /*06f0*/  LEA R6, R5, R4, 0x18 ;  /* 0x0000000405067211 */ /* 0x001fce00078ec0ff */
.L_x_12:
[----:B------:R-:W-:Y:S01]  /*0700*/  IMAD R4, R3, 0x4, R6 ;  /* 0x0000000403047824 */ /* 0x000fe200078e0206 */
[----:B------:R-:W-:Y:S01]  /*0710*/  IADD3 R3, PT, PT, R2, R3, RZ ;  /* 0x0000000302037210 */ /* 0x000fe20007ffe0ff */
[----:B------:R-:W-:-:S03]  /*0720*/  VIADD R0, R0, 0x1 ;  /* 0x0000000100007836 */ /* 0x000fc60000000000 */
[----:B------:R0:W-:Y:S02]  /*0730*/  STS [R4], RZ ;  /* 0x000000ff04007388 */ /* 0x0001e40000000800 */
[----:B------:R-:W-:-:S04]  /*0740*/  LOP3.LUT R5, R0, R7, RZ, 0x3c, !PT ;  /* 0x0000000700057212 */ /* 0x000fc800078e3cff */
[----:B------:R-:W-:-:S13]  /*0750*/  ISETP.NE.AND P0, PT, R5, 0x2, PT ;  /* 0x000000020500780c */ /* 0x000fda0003f05270 */
[----:B0-----:R-:W-:Y:S05]  /*0760*/  @P0 BRA `(.L_x_12) ;  /* 0xfffffffc00e40947 */ /* 0x001fea000383ffff */
.L_x_11:
[----:B------:R-:W-:Y:S05]  /*0770*/  BSYNC.RECONVERGENT B0 ;  /* 0x0000000000007941 */ /* 0x000fea0003800200 */
.L_x_10:
[----:B------:R-:W0:Y:S01]  /*0780*/  S2UR UR5, SR_CgaCtaId ;  /* 0x00000000000579c3 */ /* 0x000e220000008800 */
[----:B------:R-:W-:Y:S01]  /*0790*/  BSSY.RECONVERGENT B0, `(.L_x_9) ;  /* 0x000000e000007945 */ /* 0x000fe20003800200 */
[----:B------:R-:W-:Y:S02]  /*07a0*/  UMOV UR4, 0x400 ;  /* 0x0000040000047882 */ /* 0x000fe40000000000 */
[----:B0-----:R-:W-:-:S12]  /*07b0*/  ULEA UR4, UR5, UR4, 0x18 ;  /* 0x0000000405047291 */ /* 0x001fd8000f8ec0ff */
.L_x_13:
[----:B0-----:R-:W-:Y:S01]  /*07c0*/  LEA R9, R3, UR4, 0x2 ;  /* 0x0000000403097c11 */ /* 0x001fe2000f8e10ff */
[----:B------:R-:W-:-:S04]  /*07d0*/  IMAD R3, R2, 0x4, R3 ;  /* 0x0000000402037824 */ /* 0x000fc800078e0203 */
[C---:B------:R-:W-:Y:S01]  /*07e0*/  IMAD R5, R2.reuse, 0x4, R9 ;  /* 0x0000000402057824 */ /* 0x040fe200078e0209 */
[----:B------:R0:W-:Y:S01]  /*07f0*/  STS [R9], RZ ;  /* 0x000000ff09007388 */ /* 0x0001e20000000800 */
[----:B------:R-:W-:Y:S02]  /*0800*/  ISETP.GE.U32.AND P0, PT, R3, 0x800, PT ;  /* 0x000008000300780c */ /* 0x000fe40003f06070 */
[C---:B------:R-:W-:Y:S01]  /*0810*/  IMAD R7, R2.reuse, 0x4, R5 ;  /* 0x0000000402077824 */ /* 0x040fe200078e0205 */
[----:B------:R0:W-:Y:S04]  /*0820*/  STS [R5], RZ ;  /* 0x000000ff05007388 */ /* 0x0001e80000000800 */
[----:B------:R-:W-:Y:S01]  /*0830*/  LEA R0, R2, R7, 0x2 ;  /* 0x0000000702007211 */ /* 0x000fe200078e10ff */
[----:B------:R0:W-:Y:S04]  /*0840*/  STS [R7], RZ ;  /* 0x000000ff07007388 */ /* 0x0001e80000000800 */
[----:B------:R0:W-:Y:S01]  /*0850*/  STS [R0], RZ ;  /* 0x000000ff00007388 */ /* 0x0001e20000000800 */
[----:B------:R-:W-:Y:S05]  /*0860*/  @!P0 BRA `(.L_x_13) ;  /* 0xfffffffc00d48947 */ /* 0x000fea000383ffff */
[----:B------:R-:W-:Y:S05]  /*0870*/  BSYNC.RECONVERGENT B0 ;  /* 0x0000000000007941 */ /* 0x000fea0003800200 */
.L_x_9:
[----:B------:R-:W5:Y:S01]  /*0880*/  S2UR UR4, SR_CTAID.X ;  /* 0x00000000000479c3 */ /* 0x000f620000002500 */
[----:B------:R-:W0:Y:S01]  /*0890*/  LDCU UR9, c[0x0][0x3a0] ;  /* 0x00007400ff0977ac */ /* 0x000e220008000800 */
[----:B------:R-:W0:Y:S01]  /*08a0*/  LDCU UR8, c[0x0][0x370] ;  /* 0x00006e00ff0877ac */ /* 0x000e220008000800 */
[----:B------:R-:W0:Y:S01]  /*08b0*/  LDCU.64 UR6, c[0x0][0x358] ;  /* 0x00006b00ff0677ac */ /* 0x000e220008000a00 */
[----:B------:R-:W0:Y:S01]  /*08c0*/  LDCU UR10, c[0x0][0x3a8] ;  /* 0x00007500ff0a77ac */ /* 0x000e220008000800 */
[----:B------:R-:W0:Y:S01]  /*08d0*/  LDCU UR11, c[0x0][0x3ac] ;  /* 0x00007580ff0b77ac */ /* 0x000e220008000800 */
[----:B------:R-:W0:Y:S01]  /*08e0*/  LDCU UR12, c[0x0][0x3c0] ;  /* 0x00007800ff0c77ac */ /* 0x000e220008000800 */
[----:B-----5:R-:W-:Y:S01]  /*08f0*/  IMAD R17, R2, UR4, R19 ;  /* 0x0000000402117c24 */ /* 0x020fe2000f8e0213 */
[----:B------:R-:W1:Y:S01]  /*0900*/  LDCU UR13, c[0x0][0x3a0] ;  /* 0x00007400ff0d77ac */ /* 0x000e620008000800 */
[----:B------:R-:W-:Y:S03]  /*0910*/  BAR.SYNC.DEFER_BLOCKING 0x0 ;  /* 0x0000000000007b1d */ /* 0x000fe60000010000 */
[----:B0-----:R-:W-:-:S13]  /*0920*/  ISETP.GE.AND P0, PT, R17, UR9, PT ;  /* 0x0000000911007c0c */ /* 0x001fda000bf06270 */
[----:B------:R-:W-:Y:S05]  /*0930*/  @P0 BRA `(.L_x_14) ;  /* 0x0000002400d00947 */ /* 0x000fea0003800000 */
[----:B-12---:R-:W0:Y:S01]  /*0940*/  LDC R6, c[0x0][0x3a4] ;  /* 0x0000e900ff067b82 */ /* 0x006e220000000800 */
[----:B------:R-:W-:-:S07]  /*0950*/  IMAD R16, R2, UR8, RZ ;  /* 0x0000000802107c24 */ /* 0x000fce000f8e02ff */
[----:B------:R-:W1:Y:S01]  /*0960*/  LDC R0, c[0x0][0x3b4] ;  /* 0x0000ed00ff007b82 */ /* 0x000e620000000800 */
[----:B0-----:R-:W-:-:S13]  /*0970*/  ISETP.GE.AND P0, PT, R6, 0x1, PT ;  /* 0x000000010600780c */ /* 0x001fda0003f06270 */
[----:B-1----:R-:W-:Y:S05]  /*0980*/  @!P0 BRA `(.L_x_15) ;  /* 0x0000001400c48947 */ /* 0x002fea0003800000 */
[C---:B------:R-:W-:Y:S02]  /*0990*/  LOP3.LUT R3, R6.reuse, 0xf, RZ, 0xc0, !PT ;  /* 0x0000000f06037812 */ /* 0x040fe400078ec0ff */
[C---:B---34-:R-:W-:Y:S02]  /*09a0*/  LOP3.LUT R4, R6.reuse, 0x7, RZ, 0xc0, !PT ;  /* 0x0000000706047812 */ /* 0x058fe400078ec0ff */
[C---:B------:R-:W-:Y:S01]  /*09b0*/  LOP3.LUT R5, R6.reuse, 0x7ffffff0, RZ, 0xc0, !PT ;  /* 0x7ffffff006057812 */ /* 0x040fe200078ec0ff */
[----:B------:R-:W-:Y:S01]  /*09c0*/  VIADD R7, R3, 0xffffffff ;  /* 0xffffffff03077836 */ /* 0x000fe20000000000 */
[----:B------:R-:W-:Y:S02]  /*09d0*/  LOP3.LUT R6, R6, 0x3, RZ, 0xc0, !PT ;  /* 0x0000000306067812 */ /* 0x000fe400078ec0ff */
[----:B------:R-:W-:-:S07]  /*09e0*/  IADD3 R8, PT, PT, R4, -0x1, RZ ;  /* 0xffffffff04087810 */ /* 0x000fce0007ffe0ff */
.L_x_90:
[----:B0-----:R-:W0:Y:S01]  /*09f0*/  LDC.64 R10, c[0x0][0x380] ;  /* 0x0000e000ff0a7b82 */ /* 0x001e220000000a00 */
[----:B------:R-:W-:-:S07]  /*0a00*/  IMAD R9, R17, 0x3, RZ ;  /* 0x0000000311097824 */ /* 0x000fce00078e02ff */
[----:B------:R-:W1:Y:S01]  /*0a10*/  LDC R15, c[0x0][0x3b4] ;  /* 0x0000ed00ff0f7b82 */ /* 0x000e620000000800 */
[----:B0-----:R-:W-:-:S05]  /*0a20*/  IMAD.WIDE R10, R9, 0x4, R10 ;  /* 0x00000004090a7825 */ /* 0x001fca00078e020a */
[----:B------:R-:W2:Y:S04]  /*0a30*/  LDG.E.CONSTANT R20, desc[UR6][R10.64] ;  /* 0x000000060a147981 */ /* 0x000ea8000c1e9900 */
[----:B------:R0:W5:Y:S04]  /*0a40*/  LDG.E.CONSTANT R22, desc[UR6][R10.64+0x4] ;  /* 0x000004060a167981 */ /* 0x000168000c1e9900 */
[----:B------:R0:W5:Y:S01]  /*0a50*/  LDG.E.CONSTANT R23, desc[UR6][R10.64+0x8] ;  /* 0x000008060a177981 */ /* 0x000162000c1e9900 */
[----:B------:R-:W-:Y:S05]  /*0a60*/  YIELD ;  /* 0x0000000000007946 */ /* 0x000fea0003800000 */
[----:B------:R-:W2:Y:S01]  /*0a70*/  LDCU UR4, c[0x0][0x3a8] ;  /* 0x00007500ff0477ac */ /* 0x000ea20008000800 */
[----:B-1----:R-:W1:Y:S01]  /*0a80*/  MUFU.RCP R9, R15 ;  /* 0x0000000f00097308 */ /* 0x002e620000001000 */
[----:B------:R-:W-:Y:S01]  /*0a90*/  BSSY.RECONVERGENT B2, `(.L_x_16) ;  /* 0x000000b000027945 */ /* 0x000fe20003800200 */
[----:B-1----:R-:W-:-:S04]  /*0aa0*/  FFMA R12, R9, -R15, 1 ;  /* 0x3f800000090c7423 */ /* 0x002fc8000000080f */
[----:B------:R-:W-:Y:S01]  /*0ab0*/  FFMA R9, R9, R12, R9 ;  /* 0x0000000c09097223 */ /* 0x000fe20000000009 */
[----:B--2---:R-:W-:-:S04]  /*0ac0*/  FADD R20, R20, -UR4 ;  /* 0x8000000414147e21 */ /* 0x004fc80008000000 */
[----:B------:R-:W1:Y:S01]  /*0ad0*/  FCHK P0, R20, R15 ;  /* 0x0000000f14007302 */ /* 0x000e620000000000 */
[----:B------:R-:W-:-:S04]  /*0ae0*/  FFMA R12, R20, R9, RZ ;  /* 0x00000009140c7223 */ /* 0x000fc800000000ff */
[----:B------:R-:W-:-:S04]  /*0af0*/  FFMA R13, R12, -R15, R20 ;  /* 0x8000000f0c0d7223 */ /* 0x000fc80000000014 */
[----:B------:R-:W-:Y:S01]  /*0b00*/  FFMA R9, R9, R13, R12 ;  /* 0x0000000d09097223 */ /* 0x000fe2000000000c */
[----:B01----:R-:W-:Y:S06]  /*0b10*/  @!P0 BRA `(.L_x_17) ;  /* 0x0000000000088947 */ /* 0x003fec0003800000 */
[----:B------:R-:W-:-:S07]  /*0b20*/  MOV R12, 0xb40 ;  /* 0x00000b40000c7802 */ /* 0x000fce0000000f00 */
[----:B-----5:R-:W-:Y:S05]  /*0b30*/  CALL.REL.NOINC `($__internal_1_$__cuda_sm3x_div_rn_noftz_f32_slowpath) ;  /* 0x0000003000e87944 */ /* 0x020fea0003c00000 */
.L_x_17:
[----:B------:R-:W-:Y:S05]  /*0b40*/  BSYNC.RECONVERGENT B2 ;  /* 0x0000000000027941 */ /* 0x000fea0003800200 */
.L_x_16:
[----:B------:R-:W0:Y:S01]  /*0b50*/  LDC R13, c[0x0][0x3b4] ;  /* 0x0000ed00ff0d7b82 */ /* 0x000e220000000800 */
[----:B------:R-:W1:Y:S01]  /*0b60*/  LDCU UR4, c[0x0][0x3ac] ;  /* 0x00007580ff0477ac */ /* 0x000e620008000800 */
[----:B------:R-:W-:Y:S01]  /*0b70*/  F2I.FLOOR.NTZ R21, R9 ;  /* 0x0000000900157305 */ /* 0x000fe20000207100 */
[----:B------:R-:W-:Y:S01]  /*0b80*/  BSSY.RECONVERGENT B2, `(.L_x_18) ;  /* 0x000000d000027945 */ /* 0x000fe20003800200 */
[----:B-1---5:R-:W-:-:S06]  /*0b90*/  FADD R20, R22, -UR4 ;  /* 0x8000000416147e21 */ /* 0x022fcc0008000000 */
[----:B0-----:R-:W0:Y:S08]  /*0ba0*/  MUFU.RCP R10, R13 ;  /* 0x0000000d000a7308 */ /* 0x001e300000001000 */
[----:B------:R-:W1:Y:S01]  /*0bb0*/  FCHK P0, R20, R13 ;  /* 0x0000000d14007302 */ /* 0x000e620000000000 */
[----:B0-----:R-:W-:-:S04]  /*0bc0*/  FFMA R11, R10, -R13, 1 ;  /* 0x3f8000000a0b7423 */ /* 0x001fc8000000080d */
[----:B------:R-:W-:-:S04]  /*0bd0*/  FFMA R9, R10, R11, R10 ;  /* 0x0000000b0a097223 */ /* 0x000fc8000000000a */
[----:B------:R-:W-:-:S04]  /*0be0*/  FFMA R10, R9, R20, RZ ;  /* 0x00000014090a7223 */ /* 0x000fc800000000ff */
[----:B------:R-:W-:-:S04]  /*0bf0*/  FFMA R11, R10, -R13, R20 ;  /* 0x8000000d0a0b7223 */ /* 0x000fc80000000014 */
[----:B------:R-:W-:Y:S01]  /*0c00*/  FFMA R22, R9, R11, R10 ;  /* 0x0000000b09167223 */ /* 0x000fe2000000000a */
[----:B-1----:R-:W-:Y:S06]  /*0c10*/  @!P0 BRA `(.L_x_19) ;  /* 0x00000000000c8947 */ /* 0x002fec0003800000 */
[----:B------:R-:W-:-:S07]  /*0c20*/  MOV R12, 0xc40 ;  /* 0x00000c40000c7802 */ /* 0x000fce0000000f00 */
[----:B------:R-:W-:Y:S05]  /*0c30*/  CALL.REL.NOINC `($__internal_1_$__cuda_sm3x_div_rn_noftz_f32_slowpath) ;  /* 0x0000003000a87944 */ /* 0x000fea0003c00000 */
[----:B------:R-:W-:-:S07]  /*0c40*/  IMAD.MOV.U32 R22, RZ, RZ, R9 ;  /* 0x000000ffff167224 */ /* 0x000fce00078e0009 */
.L_x_19:
[----:B------:R-:W-:Y:S05]  /*0c50*/  BSYNC.RECONVERGENT B2 ;  /* 0x0000000000027941 */ /* 0x000fea0003800200 */
.L_x_18:
[----:B------:R-:W0:Y:S01]  /*0c60*/  LDC.64 R10, c[0x0][0x3b0] ;  /* 0x0000ec00ff0a7b82 */ /* 0x000e220000000a00 */
[----:B------:R-:W-:Y:S01]  /*0c70*/  F2I.FLOOR.NTZ R22, R22 ;  /* 0x0000001600167305 */ /* 0x000fe20000207100 */
[----:B------:R-:W-:Y:S07]  /*0c80*/  BSSY.RECONVERGENT B2, `(.L_x_20) ;  /* 0x000000c000027945 */ /* 0x000fee0003800200 */
[----:B0-----:R-:W0:Y:S01]  /*0c90*/  MUFU.RCP R12, R11 ;  /* 0x0000000b000c7308 */ /* 0x001e220000001000 */
[----:B------:R-:W-:-:S07]  /*0ca0*/  FADD R20, R23, -R10 ;  /* 0x8000000a17147221 */ /* 0x000fce0000000000 */
        /* <DEDUP_REMOVED lines=9> */
.L_x_21:
[----:B------:R-:W-:Y:S05]  /*0d40*/  BSYNC.RECONVERGENT B2 ;  /* 0x0000000000027941 */ /* 0x000fea0003800200 */
.L_x_20:
[----:B------:R-:W0:Y:S01]  /*0d50*/  LDC.64 R10, c[0x0][0x3b8] ;  /* 0x0000ee00ff0a7b82 */ /* 0x000e220000000a00 */
[----:B------:R-:W1:Y:S01]  /*0d60*/  LDCU UR4, c[0x0][0x3c0] ;  /* 0x00007800ff0477ac */ /* 0x000e620008000800 */
[----:B------:R-:W1:Y:S01]  /*0d70*/  F2I.FLOOR.NTZ R9, R9 ;  /* 0x0000000900097305 */ /* 0x000e620000207100 */
[----:B------:R-:W-:Y:S01]  /*0d80*/  BSSY B1, `(.L_x_22) ;  /* 0x000012c000017945 */ /* 0x000fe20003800000 */
[----:B-1----:R-:W-:-:S04]  /*0d90*/  ISETP.GE.AND P0, PT, R9, UR4, PT ;  /* 0x0000000409007c0c */ /* 0x002fc8000bf06270 */
[----:B------:R-:W-:Y:S02]  /*0da0*/  ISETP.GT.AND P0, PT, R9, -0x1, !P0 ;  /* 0xffffffff0900780c */ /* 0x000fe40004704270 */
[C---:B0-----:R-:W-:Y:S02]  /*0db0*/  ISETP.GE.AND P2, PT, R21.reuse, R10, PT ;  /* 0x0000000a1500720c */ /* 0x041fe40003f46270 */
[C---:B------:R-:W-:Y:S02]  /*0dc0*/  ISETP.GE.AND P1, PT, R22.reuse, R11, PT ;  /* 0x0000000b1600720c */ /* 0x040fe40003f26270 */
[----:B------:R-:W-:Y:S02]  /*0dd0*/  ISETP.GT.AND P2, PT, R21, -0x1, !P2 ;  /* 0xffffffff1500780c */ /* 0x000fe40005744270 */
[----:B------:R-:W-:-:S04]  /*0de0*/  ISETP.GT.AND P1, PT, R22, -0x1, !P1 ;  /* 0xffffffff1600780c */ /* 0x000fc80004f24270 */
[----:B------:R-:W-:-:S13]  /*0df0*/  PLOP3.LUT P0, PT, P0, P2, P1, 0x80, 0x0 ;  /* 0x000000000000781c */ /* 0x000fda0000705010 */
[----:B------:R-:W-:Y:S05]  /*0e00*/  @!P0 BRA `(.L_x_23) ;  /* 0x00000010008c8947 */ /* 0x000fea0003800000 */
[----:B------:R-:W0:Y:S01]  /*0e10*/  S2R R12, SR_CgaCtaId ;  /* 0x00000000000c7919 */ /* 0x000e220000008800 */
[----:B------:R-:W-:Y:S01]  /*0e20*/  IMAD R11, R9, R11, R22 ;  /* 0x0000000b090b7224 */ /* 0x000fe200078e0216 */
[----:B------:R-:W1:Y:S01]  /*0e30*/  LDCU UR4, c[0x0][0x3a4] ;  /* 0x00007480ff0477ac */ /* 0x000e620008000800 */
[----:B------:R-:W-:Y:S02]  /*0e40*/  MOV R15, 0x400 ;  /* 0x00000400000f7802 */ /* 0x000fe40000000f00 */
[----:B------:R-:W-:-:S05]  /*0e50*/  IMAD R11, R11, R10, R21 ;  /* 0x0000000a0b0b7224 */ /* 0x000fca00078e0215 */
[----:B------:R-:W-:-:S04]  /*0e60*/  SHF.R.S32.HI R10, RZ, 0x1f, R11 ;  /* 0x0000001fff0a7819 */ /* 0x000fc8000001140b */
[----:B------:R-:W-:-:S04]  /*0e70*/  LEA.HI R10, R10, R11, RZ, 0xb ;  /* 0x0000000b0a0a7211 */ /* 0x000fc800078f58ff */
[----:B------:R-:W-:-:S05]  /*0e80*/  LOP3.LUT R10, R10, 0xfffff800, RZ, 0xc0, !PT ;  /* 0xfffff8000a0a7812 */ /* 0x000fca00078ec0ff */
[----:B------:R-:W-:Y:S02]  /*0e90*/  IMAD.IADD R9, R11, 0x1, -R10 ;  /* 0x000000010b097824 */ /* 0x000fe400078e0a0a */
[----:B-1----:R-:W-:Y:S02]  /*0ea0*/  IMAD.U32 R10, RZ, RZ, UR4 ;  /* 0x00000004ff0a7e24 */ /* 0x002fe4000f8e00ff */
[----:B------:R-:W-:-:S03]  /*0eb0*/  IMAD.MOV.U32 R11, RZ, RZ, RZ ;  /* 0x000000ffff0b7224 */ /* 0x000fc600078e00ff */
[----:B------:R-:W-:Y:S02]  /*0ec0*/  ISETP.GE.U32.AND P0, PT, R10, 0x10, PT ;  /* 0x000000100a00780c */ /* 0x000fe40003f06070 */
[----:B0-----:R-:W-:-:S04]  /*0ed0*/  LEA R14, R12, R15, 0x18 ;  /* 0x0000000f0c0e7211 */ /* 0x001fc800078ec0ff */
[----:B------:R-:W-:-:S05]  /*0ee0*/  LEA R13, R9, R14, 0x2 ;  /* 0x0000000e090d7211 */ /* 0x000fca00078e10ff */
[----:B------:R0:W-:Y:S02]  /*0ef0*/  ATOMS.POPC.INC.32 RZ, [R13+URZ] ;  /* 0x000000000dff7f8c */ /* 0x0001e4000d8000ff */
[----:B------:R-:W-:Y:S05]  /*0f00*/  @!P0 BRA `(.L_x_24) ;  /* 0x0000000800048947 */ /* 0x000fea0003800000 */
[----:B------:R-:W-:Y:S01]  /*0f10*/  IADD3 R15, PT, PT, R15, 0x2000, RZ ;  /* 0x000020000f0f7810 */ /* 0x000fe20007ffe0ff */
[----:B------:R-:W-:Y:S01]  /*0f20*/  BSSY B0, `(.L_x_25) ;  /* 0x000007e000007945 */ /* 0x000fe20003800000 */
[----:B------:R-:W-:Y:S02]  /*0f30*/  IMAD.MOV.U32 R11, RZ, RZ, RZ ;  /* 0x000000ffff0b7224 */ /* 0x000fe400078e00ff */
[----:B------:R-:W-:-:S07]  /*0f40*/  LEA R12, R12, R15, 0x18 ;  /* 0x0000000f0c0c7211 */ /* 0x000fce00078ec0ff */
.L_x_58:
[----:B------:R-:W-:Y:S05]  /*0f50*/  YIELD ;  /* 0x0000000000007946 */ /* 0x000fea0003800000 */
[----:B------:R-:W1:Y:S01]  /*0f60*/  LDCU UR4, c[0x0][0x3a4] ;  /* 0x00007480ff0477ac */ /* 0x000e620008000800 */
[----:B0-----:R-:W2:Y:S01]  /*0f70*/  LDC.64 R20, c[0x0][0x388] ;  /* 0x0000e200ff147b82 */ /* 0x001ea20000000a00 */
[----:B-1----:R-:W-:-:S04]  /*0f80*/  IMAD.U32 R10, RZ, RZ, UR4 ;  /* 0x00000004ff0a7e24 */ /* 0x002fc8000f8e00ff */
[----:B0-----:R-:W-:-:S04]  /*0f90*/  IMAD R13, R17, R10, R11 ;  /* 0x0000000a110d7224 */ /* 0x001fc800078e020b */
[----:B--2---:R-:W-:-:S05]  /*0fa0*/  IMAD.WIDE R20, R13, 0x4, R20 ;  /* 0x000000040d147825 */ /* 0x004fca00078e0214 */
[----:B------:R0:W5:Y:S01]  /*0fb0*/  LDG.E.CONSTANT R23, desc[UR6][R20.64] ;  /* 0x0000000614177981 */ /* 0x000162000c1e9900 */
[----:B------:R-:W-:Y:S01]  /*0fc0*/  IMAD R13, R9, R10, R11 ;  /* 0x0000000a090d7224 */ /* 0x000fe200078e020b */
[----:B------:R-:W-:Y:S04]  /*0fd0*/  BSSY.RECONVERGENT B2, `(.L_x_26) ;  /* 0x0000006000027945 */ /* 0x000fe80003800200 */
[----:B------:R-:W-:-:S07]  /*0fe0*/  LEA R13, R13, R12, 0x2 ;  /* 0x0000000c0d0d7211 */ /* 0x000fce00078e10ff */
.L_x_27:
[----:B------:R-:W1:Y:S02]  /*0ff0*/  LDS R14, [R13] ;  /* 0x000000000d0e7984 */ /* 0x000e640000000800 */
[----:B-1---5:R-:W-:-:S05]  /*1000*/  FADD R15, R23, R14 ;  /* 0x0000000e170f7221 */ /* 0x022fca0000000000 */
[----:B------:R-:W1:Y:S02]  /*1010*/  ATOMS.CAST.SPIN P0, [R13], R14, R15 ;  /* 0x0000000e0d00758d */ /* 0x000e64000180000f */
[----:B-1----:R-:W-:Y:S05]  /*1020*/  @!P0 BRA `(.L_x_27) ;  /* 0xfffffffc00f08947 */ /* 0x002fea000383ffff */
[----:B------:R-:W-:Y:S05]  /*1030*/  BSYNC.RECONVERGENT B2 ;  /* 0x0000000000027941 */ /* 0x000fea0003800200 */
.L_x_26:
[----:B------:R1:W5:Y:S01]  /*1040*/  LDG.E.CONSTANT R23, desc[UR6][R20.64+0x4] ;  /* 0x0000040614177981 */ /* 0x000362000c1e9900 */
[----:B------:R-:W-:Y:S01]  /*1050*/  BSSY.RECONVERGENT B2, `(.L_x_28) ;  /* 0x0000005000027945 */ /* 0x000fe20003800200 */
.L_x_29:
[----:B------:R-:W2:Y:S02]  /*1060*/  LDS R14, [R13+0x4] ;  /* 0x000004000d0e7984 */ /* 0x000ea40000000800 */
[----:B--2--5:R-:W-:-:S05]  /*1070*/  FADD R15, R23, R14 ;  /* 0x0000000e170f7221 */ /* 0x024fca0000000000 */
[----:B------:R-:W2:Y:S02]  /*1080*/  ATOMS.CAST.SPIN P0, [R13+0x4], R14, R15 ;  /* 0x0000040e0d00758d */ /* 0x000ea4000180000f */
[----:B--2---:R-:W-:Y:S05]  /*1090*/  @!P0 BRA `(.L_x_29) ;  /* 0xfffffffc00f08947 */ /* 0x004fea000383ffff */
[----:B------:R-:W-:Y:S05]  /*10a0*/  BSYNC.RECONVERGENT B2 ;  /* 0x0000000000027941 */ /* 0x000fea0003800200 */
.L_x_28:
[----:B------:R2:W5:Y:S01]  /*10b0*/  LDG.E.CONSTANT R23, desc[UR6][R20.64+0x8] ;  /* 0x0000080614177981 */ /* 0x000562000c1e9900 */
[----:B------:R-:W-:Y:S01]  /*10c0*/  BSSY.RECONVERGENT B2, `(.L_x_30) ;  /* 0x0000005000027945 */ /* 0x000fe20003800200 */
.L_x_31:
[----:B------:R-:W3:Y:S02]  /*10d0*/  LDS R14, [R13+0x8] ;  /* 0x000008000d0e7984 */ /* 0x000ee40000000800 */
[----:B---3-5:R-:W-:-:S05]  /*10e0*/  FADD R15, R23, R14 ;  /* 0x0000000e170f7221 */ /* 0x028fca0000000000 */
[----:B------:R-:W3:Y:S02]  /*10f0*/  ATOMS.CAST.SPIN P0, [R13+0x8], R14, R15 ;  /* 0x0000080e0d00758d */ /* 0x000ee4000180000f */
[----:B---3--:R-:W-:Y:S05]  /*1100*/  @!P0 BRA `(.L_x_31) ;  /* 0xfffffffc00f08947 */ /* 0x008fea000383ffff */
[----:B------:R-:W-:Y:S05]  /*1110*/  BSYNC.RECONVERGENT B2 ;  /* 0x0000000000027941 */ /* 0x000fea0003800200 */
.L_x_30:
[----:B------:R3:W5:Y:S01]  /*1120*/  LDG.E.CONSTANT R23, desc[UR6][R20.64+0xc] ;  /* 0x00000c0614177981 */ /* 0x000762000c1e9900 */
[----:B------:R-:W-:Y:S01]  /*1130*/  BSSY.RECONVERGENT B2, `(.L_x_32) ;  /* 0x0000005000027945 */ /* 0x000fe20003800200 */
.L_x_33:
[----:B------:R-:W4:Y:S02]  /*1140*/  LDS R14, [R13+0xc] ;  /* 0x00000c000d0e7984 */ /* 0x000f240000000800 */
[----:B----45:R-:W-:-:S05]  /*1150*/  FADD R15, R23, R14 ;  /* 0x0000000e170f7221 */ /* 0x030fca0000000000 */
[----:B------:R-:W4:Y:S02]  /*1160*/  ATOMS.CAST.SPIN P0, [R13+0xc], R14, R15 ;  /* 0x00000c0e0d00758d */ /* 0x000f24000180000f */
[----:B----4-:R-:W-:Y:S05]  /*1170*/  @!P0 BRA `(.L_x_33) ;  /* 0xfffffffc00f08947 */ /* 0x010fea000383ffff */
[----:B------:R-:W-:Y:S05]  /*1180*/  BSYNC.RECONVERGENT B2 ;  /* 0x0000000000027941 */ /* 0x000fea0003800200 */
.L_x_32:
[----:B------:R4:W5:Y:S01]  /*1190*/  LDG.E.CONSTANT R23, desc[UR6][R20.64+0x10] ;  /* 0x0000100614177981 */ /* 0x000962000c1e9900 */
[----:B------:R-:W-:Y:S01]  /*11a0*/  BSSY.RECONVERGENT B2, `(.L_x_34) ;  /* 0x0000005000027945 */ /* 0x000fe20003800200 */
.L_x_35:
[----:B------:R-:W0:Y:S02]  /*11b0*/  LDS R14, [R13+0x10] ;  /* 0x000010000d0e7984 */ /* 0x000e240000000800 */
[----:B0----5:R-:W-:-:S05]  /*11c0*/  FADD R15, R23, R14 ;  /* 0x0000000e170f7221 */ /* 0x021fca0000000000 */
[----:B------:R-:W0:Y:S02]  /*11d0*/  ATOMS.CAST.SPIN P0, [R13+0x10], R14, R15 ;  /* 0x0000100e0d00758d */ /* 0x000e24000180000f */
[----:B0-----:R-:W-:Y:S05]  /*11e0*/  @!P0 BRA `(.L_x_35) ;  /* 0xfffffffc00f08947 */ /* 0x001fea000383ffff */
[----:B------:R-:W-:Y:S05]  /*11f0*/  BSYNC.RECONVERGENT B2 ;  /* 0x0000000000027941 */ /* 0x000fea0003800200 */
.L_x_34:
[----:B------:R0:W5:Y:S01]  /*1200*/  LDG.E.CONSTANT R23, desc[UR6][R20.64+0x14] ;  /* 0x0000140614177981 */ /* 0x000162000c1e9900 */
[----:B------:R-:W-:Y:S01]  /*1210*/  BSSY.RECONVERGENT B2, `(.L_x_36) ;  /* 0x0000005000027945 */ /* 0x000fe20003800200 */
.L_x_37:
[----:B------:R-:W1:Y:S02]  /*1220*/  LDS R14, [R13+0x14] ;  /* 0x000014000d0e7984 */ /* 0x000e640000000800 */
[----:B-1---5:R-:W-:-:S05]  /*1230*/  FADD R15, R23, R14 ;  /* 0x0000000e170f7221 */ /* 0x022fca0000000000 */
[----:B------:R-:W1:Y:S02]  /*1240*/  ATOMS.CAST.SPIN P0, [R13+0x14], R14, R15 ;  /* 0x0000140e0d00758d */ /* 0x000e64000180000f */
[----:B-1----:R-:W-:Y:S05]  /*1250*/  @!P0 BRA `(.L_x_37) ;  /* 0xfffffffc00f08947 */ /* 0x002fea000383ffff */
[----:B------:R-:W-:Y:S05]  /*1260*/  BSYNC.RECONVERGENT B2 ;  /* 0x0000000000027941 */ /* 0x000fea0003800200 */
.L_x_36:
[----:B------:R1:W5:Y:S01]  /*1270*/  LDG.E.CONSTANT R23, desc[UR6][R20.64+0x18] ;  /* 0x0000180614177981 */ /* 0x000362000c1e9900 */
[----:B------:R-:W-:Y:S01]  /*1280*/  BSSY.RECONVERGENT B2, `(.L_x_38) ;  /* 0x0000005000027945 */ /* 0x000fe20003800200 */
.L_x_39:
[----:B------:R-:W0:Y:S02]  /*1290*/  LDS R14, [R13+0x18] ;  /* 0x000018000d0e7984 */ /* 0x000e240000000800 */
[----:B0----5:R-:W-:-:S05]  /*12a0*/  FADD R15, R23, R14 ;  /* 0x0000000e170f7221 */ /* 0x021fca0000000000 */
[----:B------:R-:W0:Y:S02]  /*12b0*/  ATOMS.CAST.SPIN P0, [R13+0x18], R14, R15 ;  /* 0x0000180e0d00758d */ /* 0x000e24000180000f */
[----:B0-----:R-:W-:Y:S05]  /*12c0*/  @!P0 BRA `(.L_x_39) ;  /* 0xfffffffc00f08947 */ /* 0x001fea000383ffff */
[----:B------:R-:W-:Y:S05]  /*12d0*/  BSYNC.RECONVERGENT B2 ;  /* 0x0000000000027941 */ /* 0x000fea0003800200 */
.L_x_38:
[----:B------:R0:W5:Y:S01]  /*12e0*/  LDG.E.CONSTANT R23, desc[UR6][R20.64+0x1c] ;  /* 0x00001c0614177981 */ /* 0x000162000c1e9900 */
[----:B------:R-:W-:Y:S01]  /*12f0*/  BSSY.RECONVERGENT B2, `(.L_x_40) ;  /* 0x0000005000027945 */ /* 0x000fe20003800200 */
.L_x_41:
[----:B------:R-:W1:Y:S02]  /*1300*/  LDS R14, [R13+0x1c] ;  /* 0x00001c000d0e7984 */ /* 0x000e640000000800 */
[----:B-1---5:R-:W-:-:S05]  /*1310*/  FADD R15, R23, R14 ;  /* 0x0000000e170f7221 */ /* 0x022fca0000000000 */
[----:B------:R-:W1:Y:S02]  /*1320*/  ATOMS.CAST.SPIN P0, [R13+0x1c], R14, R15 ;  /* 0x00001c0e0d00758d */ /* 0x000e64000180000f */
[----:B-1----:R-:W-:Y:S05]  /*1330*/  @!P0 BRA `(.L_x_41) ;  /* 0xfffffffc00f08947 */ /* 0x002fea000383ffff */
[----:B------:R-:W-:Y:S05]  /*1340*/  BSYNC.RECONVERGENT B2 ;  /* 0x0000000000027941 */ /* 0x000fea0003800200 */
.L_x_40:
[----:B------:R1:W5:Y:S01]  /*1350*/  LDG.E.CONSTANT R23, desc[UR6][R20.64+0x20] ;  /* 0x0000200614177981 */ /* 0x000362000c1e9900 */
[----:B------:R-:W-:Y:S01]  /*1360*/  BSSY.RECONVERGENT B2, `(.L_x_42) ;  /* 0x0000005000027945 */ /* 0x000fe20003800200 */
.L_x_43:
[----:B------:R-:W0:Y:S02]  /*1370*/  LDS R14, [R13+0x20] ;  /* 0x000020000d0e7984 */ /* 0x000e240000000800 */
[----:B0----5:R-:W-:-:S05]  /*1380*/  FADD R15, R23, R14 ;  /* 0x0000000e170f7221 */ /* 0x021fca0000000000 */
[----:B------:R-:W0:Y:S02]  /*1390*/  ATOMS.CAST.SPIN P0, [R13+0x20], R14, R15 ;  /* 0x0000200e0d00758d */ /* 0x000e24000180000f */
[----:B0-----:R-:W-:Y:S05]  /*13a0*/  @!P0 BRA `(.L_x_43) ;  /* 0xfffffffc00f08947 */ /* 0x001fea000383ffff */
[----:B------:R-:W-:Y:S05]  /*13b0*/  BSYNC.RECONVERGENT B2 ;  /* 0x0000000000027941 */ /* 0x000fea0003800200 */
.L_x_42:
[----:B------:R0:W5:Y:S01]  /*13c0*/  LDG.E.CONSTANT R23, desc[UR6][R20.64+0x24] ;  /* 0x0000240614177981 */ /* 0x000162000c1e9900 */
[----:B------:R-:W-:Y:S01]  /*13d0*/  BSSY.RECONVERGENT B2, `(.L_x_44) ;  /* 0x0000005000027945 */ /* 0x000fe20003800200 */
.L_x_45:
[----:B------:R-:W1:Y:S02]  /*13e0*/  LDS R14, [R13+0x24] ;  /* 0x000024000d0e7984 */ /* 0x000e640000000800 */
[----:B-1---5:R-:W-:-:S05]  /*13f0*/  FADD R15, R23, R14 ;  /* 0x0000000e170f7221 */ /* 0x022fca0000000000 */
[----:B------:R-:W1:Y:S02]  /*1400*/  ATOMS.CAST.SPIN P0, [R13+0x24], R14, R15 ;  /* 0x0000240e0d00758d */ /* 0x000e64000180000f */
[----:B-1----:R-:W-:Y:S05]  /*1410*/  @!P0 BRA `(.L_x_45) ;  /* 0xfffffffc00f08947 */ /* 0x002fea000383ffff */
[----:B------:R-:W-:Y:S05]  /*1420*/  BSYNC.RECONVERGENT B2 ;  /* 0x0000000000027941 */ /* 0x000fea0003800200 */
.L_x_44:
[----:B------:R1:W5:Y:S01]  /*1430*/  LDG.E.CONSTANT R23, desc[UR6][R20.64+0x28] ;  /* 0x0000280614177981 */ /* 0x000362000c1e9900 */
[----:B------:R-:W-:Y:S01]  /*1440*/  BSSY.RECONVERGENT B2, `(.L_x_46) ;  /* 0x0000005000027945 */ /* 0x000fe20003800200 */
.L_x_47:
[----:B------:R-:W0:Y:S02]  /*1450*/  LDS R14, [R13+0x28] ;  /* 0x000028000d0e7984 */ /* 0x000e240000000800 */
[----:B0----5:R-:W-:-:S05]  /*1460*/  FADD R15, R23, R14 ;  /* 0x0000000e170f7221 */ /* 0x021fca0000000000 */
[----:B------:R-:W0:Y:S02]  /*1470*/  ATOMS.CAST.SPIN P0, [R13+0x28], R14, R15 ;  /* 0x0000280e0d00758d */ /* 0x000e24000180000f */
[----:B0-----:R-:W-:Y:S05]  /*1480*/  @!P0 BRA `(.L_x_47) ;  /* 0xfffffffc00f08947 */ /* 0x001fea000383ffff */
[----:B------:R-:W-:Y:S05]  /*1490*/  BSYNC.RECONVERGENT B2 ;  /* 0x0000000000027941 */ /* 0x000fea0003800200 */
.L_x_46:
[----:B------:R0:W5:Y:S01]  /*14a0*/  LDG.E.CONSTANT R23, desc[UR6][R20.64+0x2c] ;  /* 0x00002c0614177981 */ /* 0x000162000c1e9900 */
[----:B------:R-:W-:Y:S01]  /*14b0*/  BSSY.RECONVERGENT B2, `(.L_x_48) ;  /* 0x0000005000027945 */ /* 0x000fe20003800200 */
.L_x_49:
[----:B------:R-:W1:Y:S02]  /*14c0*/  LDS R14, [R13+0x2c] ;  /* 0x00002c000d0e7984 */ /* 0x000e640000000800 */
[----:B-1---5:R-:W-:-:S05]  /*14d0*/  FADD R15, R23, R14 ;  /* 0x0000000e170f7221 */ /* 0x022fca0000000000 */
[----:B------:R-:W1:Y:S02]  /*14e0*/  ATOMS.CAST.SPIN P0, [R13+0x2c], R14, R15 ;  /* 0x00002c0e0d00758d */ /* 0x000e64000180000f */
[----:B-1----:R-:W-:Y:S05]  /*14f0*/  @!P0 BRA `(.L_x_49) ;  /* 0xfffffffc00f08947 */ /* 0x002fea000383ffff */
[----:B------:R-:W-:Y:S05]  /*1500*/  BSYNC.RECONVERGENT B2 ;  /* 0x0000000000027941 */ /* 0x000fea0003800200 */
.L_x_48:
[----:B------:R1:W5:Y:S01]  /*1510*/  LDG.E.CONSTANT R23, desc[UR6][R20.64+0x30] ;  /* 0x0000300614177981 */ /* 0x000362000c1e9900 */
[----:B------:R-:W-:Y:S01]  /*1520*/  BSSY.RECONVERGENT B2, `(.L_x_50) ;  /* 0x0000005000027945 */ /* 0x000fe20003800200 */
.L_x_51:
[----:B------:R-:W0:Y:S02]  /*1530*/  LDS R14, [R13+0x30] ;  /* 0x000030000d0e7984 */ /* 0x000e240000000800 */
[----:B0----5:R-:W-:-:S05]  /*1540*/  FADD R15, R23, R14 ;  /* 0x0000000e170f7221 */ /* 0x021fca0000000000 */
[----:B------:R-:W0:Y:S02]  /*1550*/  ATOMS.CAST.SPIN P0, [R13+0x30], R14, R15 ;  /* 0x0000300e0d00758d */ /* 0x000e24000180000f */
[----:B0-----:R-:W-:Y:S05]  /*1560*/  @!P0 BRA `(.L_x_51) ;  /* 0xfffffffc00f08947 */ /* 0x001fea000383ffff */
[----:B------:R-:W-:Y:S05]  /*1570*/  BSYNC.RECONVERGENT B2 ;  /* 0x0000000000027941 */ /* 0x000fea0003800200 */
.L_x_50:
[----:B------:R0:W5:Y:S01]  /*1580*/  LDG.E.CONSTANT R23, desc[UR6][R20.64+0x34] ;  /* 0x0000340614177981 */ /* 0x000162000c1e9900 */
[----:B------:R-:W-:Y:S01]  /*1590*/  BSSY.RECONVERGENT B2, `(.L_x_52) ;  /* 0x0000005000027945 */ /* 0x000fe20003800200 */
.L_x_53:
[----:B------:R-:W1:Y:S02]  /*15a0*/  LDS R14, [R13+0x34] ;  /* 0x000034000d0e7984 */ /* 0x000e640000000800 */
[----:B-1---5:R-:W-:-:S05]  /*15b0*/  FADD R15, R23, R14 ;  /* 0x0000000e170f7221 */ /* 0x022fca0000000000 */
[----:B------:R-:W1:Y:S02]  /*15c0*/  ATOMS.CAST.SPIN P0, [R13+0x34], R14, R15 ;  /* 0x0000340e0d00758d */ /* 0x000e64000180000f */
[----:B-1----:R-:W-:Y:S05]  /*15d0*/  @!P0 BRA `(.L_x_53) ;  /* 0xfffffffc00f08947 */ /* 0x002fea000383ffff */
[----:B------:R-:W-:Y:S05]  /*15e0*/  BSYNC.RECONVERGENT B2 ;  /* 0x0000000000027941 */ /* 0x000fea0003800200 */
.L_x_52:
[----:B------:R1:W5:Y:S01]  /*15f0*/  LDG.E.CONSTANT R23, desc[UR6][R20.64+0x38] ;  /* 0x0000380614177981 */ /* 0x000362000c1e9900 */
[----:B------:R-:W-:Y:S01]  /*1600*/  BSSY.RECONVERGENT B2, `(.L_x_54) ;  /* 0x0000005000027945 */ /* 0x000fe20003800200 */
.L_x_55:
[----:B------:R-:W0:Y:S02]  /*1610*/  LDS R14, [R13+0x38] ;  /* 0x000038000d0e7984 */ /* 0x000e240000000800 */
[----:B0----5:R-:W-:-:S05]  /*1620*/  FADD R15, R23, R14 ;  /* 0x0000000e170f7221 */ /* 0x021fca0000000000 */
[----:B------:R-:W0:Y:S02]  /*1630*/  ATOMS.CAST.SPIN P0, [R13+0x38], R14, R15 ;  /* 0x0000380e0d00758d */ /* 0x000e24000180000f */
[----:B0-----:R-:W-:Y:S05]  /*1640*/  @!P0 BRA `(.L_x_55) ;  /* 0xfffffffc00f08947 */ /* 0x001fea000383ffff */
[----:B------:R-:W-:Y:S05]  /*1650*/  BSYNC.RECONVERGENT B2 ;  /* 0x0000000000027941 */ /* 0x000fea0003800200 */
.L_x_54:
[----:B-1234-:R0:W5:Y:S01]  /*1660*/  LDG.E.CONSTANT R21, desc[UR6][R20.64+0x3c] ;  /* 0x00003c0614157981 */ /* 0x01e162000c1e9900 */
[----:B------:R-:W-:Y:S01]  /*1670*/  BSSY.RECONVERGENT B2, `(.L_x_56) ;  /* 0x0000005000027945 */ /* 0x000fe20003800200 */
.L_x_57:
[----:B------:R-:W1:Y:S02]  /*1680*/  LDS R14, [R13+0x3c] ;  /* 0x00003c000d0e7984 */ /* 0x000e640000000800 */
[----:B-1---5:R-:W-:-:S05]  /*1690*/  FADD R15, R21, R14 ;  /* 0x0000000e150f7221 */ /* 0x022fca0000000000 */
[----:B------:R-:W1:Y:S02]  /*16a0*/  ATOMS.CAST.SPIN P0, [R13+0x3c], R14, R15 ;  /* 0x00003c0e0d00758d */ /* 0x000e64000180000f */
[----:B-1----:R-:W-:Y:S05]  /*16b0*/  @!P0 BRA `(.L_x_57) ;  /* 0xfffffffc00f08947 */ /* 0x002fea000383ffff */
[----:B------:R-:W-:Y:S05]  /*16c0*/  BSYNC.RECONVERGENT B2 ;  /* 0x0000000000027941 */ /* 0x000fea0003800200 */
.L_x_56:
[----:B------:R-:W-:-:S05]  /*16d0*/  VIADD R11, R11, 0x10 ;  /* 0x000000100b0b7836 */ /* 0x000fca0000000000 */
[----:B------:R-:W-:-:S13]  /*16e0*/  ISETP.NE.AND P0, PT, R11, R5, PT ;  /* 0x000000050b00720c */ /* 0x000fda0003f05270 */
[----:B------:R-:W-:Y:S05]  /*16f0*/  @P0 BRA `(.L_x_58) ;  /* 0xfffffff800140947 */ /* 0x000fea000383ffff */
[----:B------:R-:W-:Y:S05]  /*1700*/  BSYNC B0 ;  /* 0x0000000000007941 */ /* 0x000fea0003800000 */
.L_x_25:
[----:B------:R-:W-:-:S07]  /*1710*/  IMAD.MOV.U32 R11, RZ, RZ, R5 ;  /* 0x000000ffff0b7224 */ /* 0x000fce00078e0005 */
.L_x_24:
[----:B------:R-:W-:-:S13]  /*1720*/  ISETP.NE.AND P0, PT, R3, RZ, PT ;  /* 0x000000ff0300720c */ /* 0x000fda0003f05270 */
[----:B------:R-:W-:Y:S05]  /*1730*/  @!P0 BRA `(.L_x_23) ;  /* 0x0000000800408947 */ /* 0x000fea0003800000 */
[----:B------:R-:W-:-:S13]  /*1740*/  ISETP.GE.U32.AND P0, PT, R7, 0x7, PT ;  /* 0x000000070700780c */ /* 0x000fda0003f06070 */
[----:B------:R-:W-:Y:S05]  /*1750*/  @!P0 BRA `(.L_x_59) ;  /* 0x0000000400088947 */ /* 0x000fea0003800000 */
[----:B0-----:R-:W0:Y:S01]  /*1760*/  LDC.64 R20, c[0x0][0x388] ;  /* 0x0000e200ff147b82 */ /* 0x001e220000000a00 */
[----:B------:R-:W-:-:S04]  /*1770*/  IMAD R13, R17, R10, R11 ;  /* 0x0000000a110d7224 */ /* 0x000fc800078e020b */
[----:B0-----:R-:W-:-:S05]  /*1780*/  IMAD.WIDE R20, R13, 0x4, R20 ;  /* 0x000000040d147825 */ /* 0x001fca00078e0214 */
[----:B------:R0:W5:Y:S01]  /*1790*/  LDG.E.CONSTANT R15, desc[UR6][R20.64] ;  /* 0x00000006140f7981 */ /* 0x000162000c1e9900 */
[----:B------:R-:W1:Y:S01]  /*17a0*/  S2UR UR5, SR_CgaCtaId ;  /* 0x00000000000579c3 */ /* 0x000e620000008800 */
[----:B------:R-:W-:Y:S01]  /*17b0*/  UMOV UR4, 0x400 ;  /* 0x0000040000047882 */ /* 0x000fe20000000000 */
[----:B------:R-:W-:Y:S01]  /*17c0*/  IMAD R14, R9, R10, R11 ;  /* 0x0000000a090e7224 */ /* 0x000fe200078e020b */
[----:B------:R-:W-:Y:S01]  /*17d0*/  UIADD3 UR4, UPT, UPT, UR4, 0x2000, URZ ;  /* 0x0000200004047890 */ /* 0x000fe2000fffe0ff */
[----:B------:R-:W-:Y:S03]  /*17e0*/  BSSY.RECONVERGENT B0, `(.L_x_60) ;  /* 0x0000007000007945 */ /* 0x000fe60003800200 */
[----:B-1----:R-:W-:-:S06]  /*17f0*/  ULEA UR4, UR5, UR4, 0x18 ;  /* 0x0000000405047291 */ /* 0x002fcc000f8ec0ff */
[----:B0-----:R-:W-:-:S07]  /*1800*/  LEA R14, R14, UR4, 0x2 ;  /* 0x000000040e0e7c11 */ /* 0x001fce000f8e10ff */
.L_x_61:
[----:B------:R-:W0:Y:S02]  /*1810*/  LDS R12, [R14] ;  /* 0x000000000e0c7984 */ /* 0x000e240000000800 */
[----:B0----5:R-:W-:-:S05]  /*1820*/  FADD R13, R15, R12 ;  /* 0x0000000c0f0d7221 */ /* 0x021fca0000000000 */
[----:B------:R-:W0:Y:S02]  /*1830*/  ATOMS.CAST.SPIN P0, [R14], R12, R13 ;  /* 0x0000000c0e00758d */ /* 0x000e24000180000d */
[----:B0-----:R-:W-:Y:S05]  /*1840*/  @!P0 BRA `(.L_x_61) ;  /* 0xfffffffc00f08947 */ /* 0x001fea000383ffff */
[----:B------:R-:W-:Y:S05]  /*1850*/  BSYNC.RECONVERGENT B0 ;  /* 0x0000000000007941 */ /* 0x000fea0003800200 */
.L_x_60:
[----:B------:R0:W5:Y:S01]  /*1860*/  LDG.E.CONSTANT R15, desc[UR6][R20.64+0x4] ;  /* 0x00000406140f7981 */ /* 0x000162000c1e9900 */
[----:B------:R-:W-:Y:S01]  /*1870*/  BSSY.RECONVERGENT B0, `(.L_x_62) ;  /* 0x0000005000007945 */ /* 0x000fe20003800200 */
.L_x_63:
[----:B------:R-:W1:Y:S02]  /*1880*/  LDS R12, [R14+0x4] ;  /* 0x000004000e0c7984 */ /* 0x000e640000000800 */
[----:B-1---5:R-:W-:-:S05]  /*1890*/  FADD R13, R15, R12 ;  /* 0x0000000c0f0d7221 */ /* 0x022fca0000000000 */
[----:B------:R-:W1:Y:S02]  /*18a0*/  ATOMS.CAST.SPIN P0, [R14+0x4], R12, R13 ;  /* 0x0000040c0e00758d */ /* 0x000e64000180000d */
[----:B-1----:R-:W-:Y:S05]  /*18b0*/  @!P0 BRA `(.L_x_63) ;  /* 0xfffffffc00f08947 */ /* 0x002fea000383ffff */
[----:B------:R-:W-:Y:S05]  /*18c0*/  BSYNC.RECONVERGENT B0 ;  /* 0x0000000000007941 */ /* 0x000fea0003800200 */
.L_x_62:
[----:B------:R1:W5:Y:S01]  /*18d0*/  LDG.E.CONSTANT R15, desc[UR6][R20.64+0x8] ;  /* 0x00000806140f7981 */ /* 0x000362000c1e9900 */
[----:B------:R-:W-:Y:S01]  /*18e0*/  BSSY.RECONVERGENT B0, `(.L_x_64) ;  /* 0x0000005000007945 */ /* 0x000fe20003800200 */
.L_x_65:
[----:B------:R-:W2:Y:S02]  /*18f0*/  LDS R12, [R14+0x8] ;  /* 0x000008000e0c7984 */ /* 0x000ea40000000800 */
[----:B--2--5:R-:W-:-:S05]  /*1900*/  FADD R13, R15, R12 ;  /* 0x0000000c0f0d7221 */ /* 0x024fca0000000000 */
[----:B------:R-:W2:Y:S02]  /*1910*/  ATOMS.CAST.SPIN P0, [R14+0x8], R12, R13 ;  /* 0x0000080c0e00758d */ /* 0x000ea4000180000d */
[----:B--2---:R-:W-:Y:S05]  /*1920*/  @!P0 BRA `(.L_x_65) ;  /* 0xfffffffc00f08947 */ /* 0x004fea000383ffff */
[----:B------:R-:W-:Y:S05]  /*1930*/  BSYNC.RECONVERGENT B0 ;  /* 0x0000000000007941 */ /* 0x000fea0003800200 */
.L_x_64:
[----:B------:R2:W5:Y:S01]  /*1940*/  LDG.E.CONSTANT R15, desc[UR6][R20.64+0xc] ;  /* 0x00000c06140f7981 */ /* 0x000562000c1e9900 */
[----:B------:R-:W-:Y:S01]  /*1950*/  BSSY.RECONVERGENT B0, `(.L_x_66) ;  /* 0x0000005000007945 */ /* 0x000fe20003800200 */
.L_x_67:
[----:B------:R-:W3:Y:S02]  /*1960*/  LDS R12, [R14+0xc] ;  /* 0x00000c000e0c7984 */ /* 0x000ee40000000800 */
[----:B---3-5:R-:W-:-:S05]  /*1970*/  FADD R13, R15, R12 ;  /* 0x0000000c0f0d7221 */ /* 0x028fca0000000000 */
[----:B------:R-:W3:Y:S02]  /*1980*/  ATOMS.CAST.SPIN P0, [R14+0xc], R12, R13 ;  /* 0x00000c0c0e00758d */ /* 0x000ee4000180000d */
[----:B---3--:R-:W-:Y:S05]  /*1990*/  @!P0 BRA `(.L_x_67) ;  /* 0xfffffffc00f08947 */ /* 0x008fea000383ffff */
[----:B------:R-:W-:Y:S05]  /*19a0*/  BSYNC.RECONVERGENT B0 ;  /* 0x0000000000007941 */ /* 0x000fea0003800200 */
.L_x_66:
[----:B------:R3:W5:Y:S01]  /*19b0*/  LDG.E.CONSTANT R15, desc[UR6][R20.64+0x10] ;  /* 0x00001006140f7981 */ /* 0x000762000c1e9900 */
[----:B------:R-:W-:Y:S01]  /*19c0*/  BSSY.RECONVERGENT B0, `(.L_x_68) ;  /* 0x0000005000007945 */ /* 0x000fe20003800200 */
.L_x_69:
[----:B------:R-:W4:Y:S02]  /*19d0*/  LDS R12, [R14+0x10] ;  /* 0x000010000e0c7984 */ /* 0x000f240000000800 */
[----:B----45:R-:W-:-:S05]  /*19e0*/  FADD R13, R15, R12 ;  /* 0x0000000c0f0d7221 */ /* 0x030fca0000000000 */
[----:B------:R-:W4:Y:S02]  /*19f0*/  ATOMS.CAST.SPIN P0, [R14+0x10], R12, R13 ;  /* 0x0000100c0e00758d */ /* 0x000f24000180000d */
[----:B----4-:R-:W-:Y:S05]  /*1a00*/  @!P0 BRA `(.L_x_69) ;  /* 0xfffffffc00f08947 */ /* 0x010fea000383ffff */
[----:B------:R-:W-:Y:S05]  /*1a10*/  BSYNC.RECONVERGENT B0 ;  /* 0x0000000000007941 */ /* 0x000fea0003800200 */
.L_x_68:
[----:B------:R4:W5:Y:S01]  /*1a20*/  LDG.E.CONSTANT R15, desc[UR6][R20.64+0x14] ;  /* 0x00001406140f7981 */ /* 0x000962000c1e9900 */
[----:B------:R-:W-:Y:S01]  /*1a30*/  BSSY.RECONVERGENT B0, `(.L_x_70) ;  /* 0x0000005000007945 */ /* 0x000fe20003800200 */
.L_x_71:
[----:B------:R-:W0:Y:S02]  /*1a40*/  LDS R12, [R14+0x14] ;  /* 0x000014000e0c7984 */ /* 0x000e240000000800 */
[----:B0----5:R-:W-:-:S05]  /*1a50*/  FADD R13, R15, R12 ;  /* 0x0000000c0f0d7221 */ /* 0x021fca0000000000 */
[----:B------:R-:W0:Y:S02]  /*1a60*/  ATOMS.CAST.SPIN P0, [R14+0x14], R12, R13 ;  /* 0x0000140c0e00758d */ /* 0x000e24000180000d */
[----:B0-----:R-:W-:Y:S05]  /*1a70*/  @!P0 BRA `(.L_x_71) ;  /* 0xfffffffc00f08947 */ /* 0x001fea000383ffff */
[----:B------:R-:W-:Y:S05]  /*1a80*/  BSYNC.RECONVERGENT B0 ;  /* 0x0000000000007941 */ /* 0x000fea0003800200 */
.L_x_70:
[----:B------:R0:W5:Y:S01]  /*1a90*/  LDG.E.CONSTANT R15, desc[UR6][R20.64+0x18] ;  /* 0x00001806140f7981 */ /* 0x000162000c1e9900 */
[----:B------:R-:W-:Y:S01]  /*1aa0*/  BSSY.RECONVERGENT B0, `(.L_x_72) ;  /* 0x0000005000007945 */ /* 0x000fe20003800200 */
.L_x_73:
[----:B------:R-:W1:Y:S02]  /*1ab0*/  LDS R12, [R14+0x18] ;  /* 0x000018000e0c7984 */ /* 0x000e640000000800 */
[----:B-1---5:R-:W-:-:S05]  /*1ac0*/  FADD R13, R15, R12 ;  /* 0x0000000c0f0d7221 */ /* 0x022fca0000000000 */
[----:B------:R-:W1:Y:S02]  /*1ad0*/  ATOMS.CAST.SPIN P0, [R14+0x18], R12, R13 ;  /* 0x0000180c0e00758d */ /* 0x000e64000180000d */
[----:B-1----:R-:W-:Y:S05]  /*1ae0*/  @!P0 BRA `(.L_x_73) ;  /* 0xfffffffc00f08947 */ /* 0x002fea000383ffff */
[----:B------:R-:W-:Y:S05]  /*1af0*/  BSYNC.RECONVERGENT B0 ;  /* 0x0000000000007941 */ /* 0x000fea0003800200 */
.L_x_72:
[----:B0-234-:R0:W5:Y:S01]  /*1b00*/  LDG.E.CONSTANT R21, desc[UR6][R20.64+0x1c] ;  /* 0x00001c0614157981 */ /* 0x01d162000c1e9900 */
[----:B------:R-:W-:Y:S01]  /*1b10*/  BSSY.RECONVERGENT B0, `(.L_x_74) ;  /* 0x0000005000007945 */ /* 0x000fe20003800200 */
.L_x_75:
[----:B------:R-:W1:Y:S02]  /*1b20*/  LDS R12, [R14+0x1c] ;  /* 0x00001c000e0c7984 */ /* 0x000e640000000800 */
[----:B-1---5:R-:W-:-:S05]  /*1b30*/  FADD R13, R21, R12 ;  /* 0x0000000c150d7221 */ /* 0x022fca0000000000 */
[----:B------:R-:W1:Y:S02]  /*1b40*/  ATOMS.CAST.SPIN P0, [R14+0x1c], R12, R13 ;  /* 0x00001c0c0e00758d */ /* 0x000e64000180000d */
[----:B-1----:R-:W-:Y:S05]  /*1b50*/  @!P0 BRA `(.L_x_75) ;  /* 0xfffffffc00f08947 */ /* 0x002fea000383ffff */
[----:B------:R-:W-:Y:S05]  /*1b60*/  BSYNC.RECONVERGENT B0 ;  /* 0x0000000000007941 */ /* 0x000fea0003800200 */
.L_x_74:
[----:B------:R-:W-:-:S07]  /*1b70*/  IADD3 R11, PT, PT, R11, 0x8, RZ ;  /* 0x000000080b0b7810 */ /* 0x000fce0007ffe0ff */
.L_x_59:
[----:B------:R-:W-:-:S13]  /*1b80*/  ISETP.NE.AND P0, PT, R4, RZ, PT ;  /* 0x000000ff0400720c */ /* 0x000fda0003f05270 */
[----:B------:R-:W-:Y:S05]  /*1b90*/  @!P0 BRA `(.L_x_23) ;  /* 0x0000000400288947 */ /* 0x000fea0003800000 */
[----:B------:R-:W-:-:S13]  /*1ba0*/  ISETP.GE.U32.AND P0, PT, R8, 0x3, PT ;  /* 0x000000030800780c */ /* 0x000fda0003f06070 */
[----:B------:R-:W-:Y:S05]  /*1bb0*/  @!P0 BRA `(.L_x_76) ;  /* 0x0000000000988947 */ /* 0x000fea0003800000 */
[----:B------:R-:W1:Y:S01]  /*1bc0*/  LDC.64 R14, c[0x0][0x388] ;  /* 0x0000e200ff0e7b82 */ /* 0x000e620000000a00 */
[----:B0-----:R-:W-:-:S04]  /*1bd0*/  IMAD R13, R17, R10, R11 ;  /* 0x0000000a110d7224 */ /* 0x001fc800078e020b */
[----:B-1----:R-:W-:-:S05]  /*1be0*/  IMAD.WIDE R14, R13, 0x4, R14 ;  /* 0x000000040d0e7825 */ /* 0x002fca00078e020e */
        /* <DEDUP_REMOVED lines=8> */
.L_x_78:
[----:B------:R-:W0:Y:S02]  /*1c70*/  LDS R12, [R18] ;  /* 0x00000000120c7984 */ /* 0x000e240000000800 */
[----:B0----5:R-:W-:-:S05]  /*1c80*/  FADD R13, R21, R12 ;  /* 0x0000000c150d7221 */ /* 0x021fca0000000000 */
[----:B------:R-:W0:Y:S02]  /*1c90*/  ATOMS.CAST.SPIN P0, [R18], R12, R13 ;  /* 0x0000000c1200758d */ /* 0x000e24000180000d */
[----:B0-----:R-:W-:Y:S05]  /*1ca0*/  @!P0 BRA `(.L_x_78) ;  /* 0xfffffffc00f08947 */ /* 0x001fea000383ffff */
[----:B------:R-:W-:Y:S05]  /*1cb0*/  BSYNC.RECONVERGENT B0 ;  /* 0x0000000000007941 */ /* 0x000fea0003800200 */
.L_x_77:
[----:B------:R0:W5:Y:S01]  /*1cc0*/  LDG.E.CONSTANT R21, desc[UR6][R14.64+0x4] ;  /* 0x000004060e157981 */ /* 0x000162000c1e9900 */
[----:B------:R-:W-:Y:S01]  /*1cd0*/  BSSY.RECONVERGENT B0, `(.L_x_79) ;  /* 0x0000005000007945 */ /* 0x000fe20003800200 */
.L_x_80:
[----:B------:R-:W1:Y:S02]  /*1ce0*/  LDS R12, [R18+0x4] ;  /* 0x00000400120c7984 */ /* 0x000e640000000800 */
[----:B-1---5:R-:W-:-:S05]  /*1cf0*/  FADD R13, R21, R12 ;  /* 0x0000000c150d7221 */ /* 0x022fca0000000000 */
[----:B------:R-:W1:Y:S02]  /*1d00*/  ATOMS.CAST.SPIN P0, [R18+0x4], R12, R13 ;  /* 0x0000040c1200758d */ /* 0x000e64000180000d */
[----:B-1----:R-:W-:Y:S05]  /*1d10*/  @!P0 BRA `(.L_x_80) ;  /* 0xfffffffc00f08947 */ /* 0x002fea000383ffff */
[----:B------:R-:W-:Y:S05]  /*1d20*/  BSYNC.RECONVERGENT B0 ;  /* 0x0000000000007941 */ /* 0x000fea0003800200 */
.L_x_79:
[----:B------:R1:W5:Y:S01]  /*1d30*/  LDG.E.CONSTANT R21, desc[UR6][R14.64+0x8] ;  /* 0x000008060e157981 */ /* 0x000362000c1e9900 */
[----:B------:R-:W-:Y:S01]  /*1d40*/  BSSY.RECONVERGENT B0, `(.L_x_81) ;  /* 0x0000005000007945 */ /* 0x000fe20003800200 */
.L_x_82:
[----:B------:R-:W2:Y:S02]  /*1d50*/  LDS R12, [R18+0x8] ;  /* 0x00000800120c7984 */ /* 0x000ea40000000800 */
[----:B--2--5:R-:W-:-:S05]  /*1d60*/  FADD R13, R21, R12 ;  /* 0x0000000c150d7221 */ /* 0x024fca0000000000 */
[----:B------:R-:W2:Y:S02]  /*1d70*/  ATOMS.CAST.SPIN P0, [R18+0x8], R12, R13 ;  /* 0x0000080c1200758d */ /* 0x000ea4000180000d */
[----:B--2---:R-:W-:Y:S05]  /*1d80*/  @!P0 BRA `(.L_x_82) ;  /* 0xfffffffc00f08947 */ /* 0x004fea000383ffff */
[----:B------:R-:W-:Y:S05]  /*1d90*/  BSYNC.RECONVERGENT B0 ;  /* 0x0000000000007941 */ /* 0x000fea0003800200 */
.L_x_81:
[----:B01----:R0:W5:Y:S01]  /*1da0*/  LDG.E.CONSTANT R15, desc[UR6][R14.64+0xc] ;  /* 0x00000c060e0f7981 */ /* 0x003162000c1e9900 */
[----:B------:R-:W-:Y:S01]  /*1db0*/  BSSY.RECONVERGENT B0, `(.L_x_83) ;  /* 0x0000005000007945 */ /* 0x000fe20003800200 */
.L_x_84:
[----:B------:R-:W1:Y:S02]  /*1dc0*/  LDS R12, [R18+0xc] ;  /* 0x00000c00120c7984 */ /* 0x000e640000000800 */
[----:B-1---5:R-:W-:-:S05]  /*1dd0*/  FADD R13, R15, R12 ;  /* 0x0000000c0f0d7221 */ /* 0x022fca0000000000 */
[----:B------:R-:W1:Y:S02]  /*1de0*/  ATOMS.CAST.SPIN P0, [R18+0xc], R12, R13 ;  /* 0x00000c0c1200758d */ /* 0x000e64000180000d */
[----:B-1----:R-:W-:Y:S05]  /*1df0*/  @!P0 BRA `(.L_x_84) ;  /* 0xfffffffc00f08947 */ /* 0x002fea000383ffff */
[----:B------:R-:W-:Y:S05]  /*1e00*/  BSYNC.RECONVERGENT B0 ;  /* 0x0000000000007941 */ /* 0x000fea0003800200 */
.L_x_83:
[----:B------:R-:W-:-:S07]  /*1e10*/  VIADD R11, R11, 0x4 ;  /* 0x000000040b0b7836 */ /* 0x000fce0000000000 */
.L_x_76:
[----:B------:R-:W-:-:S13]  /*1e20*/  ISETP.NE.AND P0, PT, R6, RZ, PT ;  /* 0x000000ff0600720c */ /* 0x000fda0003f05270 */
        /* <DEDUP_REMOVED lines=9> */
[----:B------:R-:W-:Y:S01]  /*1ec0*/  BSSY.RECONVERGENT B0, `(.L_x_85) ;  /* 0x0000008000007945 */ /* 0x000fe20003800200 */
[----:B------:R-:W-:Y:S02]  /*1ed0*/  ISETP.NE.AND P1, PT, R6, 0x1, PT ;  /* 0x000000010600780c */ /* 0x000fe40003f25270 */
[----:B-1----:R-:W-:-:S06]  /*1ee0*/  ULEA UR4, UR5, UR4, 0x18 ;  /* 0x0000000405047291 */ /* 0x002fcc000f8ec0ff */
[----:B0-----:R-:W-:-:S07]  /*1ef0*/  LEA R9, R9, UR4, 0x2 ;  /* 0x0000000409097c11 */ /* 0x001fce000f8e10ff */
.L_x_86:
[----:B------:R-:W0:Y:S02]  /*1f00*/  LDS R10, [R9] ;  /* 0x00000000090a7984 */ /* 0x000e240000000800 */
[----:B0----5:R-:W-:-:S05]  /*1f10*/  FADD R11, R15, R10 ;  /* 0x0000000a0f0b7221 */ /* 0x021fca0000000000 */
[----:B------:R-:W0:Y:S02]  /*1f20*/  ATOMS.CAST.SPIN P0, [R9], R10, R11 ;  /* 0x0000000a0900758d */ /* 0x000e24000180000b */
[----:B0-----:R-:W-:Y:S05]  /*1f30*/  @!P0 BRA `(.L_x_86) ;  /* 0xfffffffc00f08947 */ /* 0x001fea000383ffff */
[----:B------:R-:W-:Y:S05]  /*1f40*/  BSYNC.RECONVERGENT B0 ;  /* 0x0000000000007941 */ /* 0x000fea0003800200 */
.L_x_85:
[----:B------:R-:W-:Y:S05]  /*1f50*/  @!P1 BRA `(.L_x_23) ;  /* 0x0000000000389947 */ /* 0x000fea0003800000 */
[----:B------:R0:W5:Y:S01]  /*1f60*/  LDG.E.CONSTANT R15, desc[UR6][R12.64+0x4] ;  /* 0x000004060c0f7981 */ /* 0x000162000c1e9900 */
[----:B------:R-:W-:Y:S01]  /*1f70*/  BSSY.RECONVERGENT B0, `(.L_x_87) ;  /* 0x0000006000007945 */ /* 0x000fe20003800200 */
[----:B------:R-:W-:-:S13]  /*1f80*/  ISETP.NE.AND P1, PT, R6, 0x2, PT ;  /* 0x000000020600780c */ /* 0x000fda0003f25270 */
.L_x_88:
[----:B------:R-:W1:Y:S02]  /*1f90*/  LDS R10, [R9+0x4] ;  /* 0x00000400090a7984 */ /* 0x000e640000000800 */
[----:B-1---5:R-:W-:-:S05]  /*1fa0*/  FADD R11, R15, R10 ;  /* 0x0000000a0f0b7221 */ /* 0x022fca0000000000 */
[----:B------:R-:W1:Y:S02]  /*1fb0*/  ATOMS.CAST.SPIN P0, [R9+0x4], R10, R11 ;  /* 0x0000040a0900758d */ /* 0x000e64000180000b */
[----:B-1----:R-:W-:Y:S05]  /*1fc0*/  @!P0 BRA `(.L_x_88) ;  /* 0xfffffffc00f08947 */ /* 0x002fea000383ffff */
[----:B------:R-:W-:Y:S05]  /*1fd0*/  BSYNC.RECONVERGENT B0 ;  /* 0x0000000000007941 */ /* 0x000fea0003800200 */
.L_x_87:
[----:B------:R-:W-:Y:S05]  /*1fe0*/  @!P1 BRA `(.L_x_23) ;  /* 0x0000000000149947 */ /* 0x000fea0003800000 */
[----:B0-----:R0:W5:Y:S02]  /*1ff0*/  LDG.E.CONSTANT R13, desc[UR6][R12.64+0x8] ;  /* 0x000008060c0d7981 */ /* 0x001164000c1e9900 */
.L_x_89:
[----:B------:R-:W1:Y:S02]  /*2000*/  LDS R10, [R9+0x8] ;  /* 0x00000800090a7984 */ /* 0x000e640000000800 */
[----:B-1---5:R-:W-:-:S05]  /*2010*/  FADD R11, R13, R10 ;  /* 0x0000000a0d0b7221 */ /* 0x022fca0000000000 */
[----:B------:R-:W1:Y:S02]  /*2020*/  ATOMS.CAST.SPIN P0, [R9+0x8], R10, R11 ;  /* 0x0000080a0900758d */ /* 0x000e64000180000b */
[----:B-1----:R-:W-:Y:S05]  /*2030*/  @!P0 BRA `(.L_x_89) ;  /* 0xfffffffc00f08947 */ /* 0x002fea000383ffff */
.L_x_23:
[----:B------:R-:W-:Y:S05]  /*2040*/  BSYNC B1 ;  /* 0x0000000000017941 */ /* 0x000fea0003800000 */
.L_x_22:
[----:B------:R-:W1:Y:S01]  /*2050*/  LDCU UR4, c[0x0][0x3a0] ;  /* 0x00007400ff0477ac */ /* 0x000e620008000800 */
[----:B------:R-:W-:-:S05]  /*2060*/  IMAD.IADD R17, R16, 0x1, R17 ;  /* 0x0000000110117824 */ /* 0x000fca00078e0211 */
[----:B-1----:R-:W-:-:S13]  /*2070*/  ISETP.GE.AND P0, PT, R17, UR4, PT ;  /* 0x0000000411007c0c */ /* 0x002fda000bf06270 */
[----:B------:R-:W-:Y:S05]  /*2080*/  @!P0 BRA `(.L_x_90) ;  /* 0xffffffe800588947 */ /* 0x000fea000383ffff */
[----:B------:R-:W-:Y:S05]  /*2090*/  BRA `(.L_x_14) ;  /* 0x0000000c00f87947 */ /* 0x000fea0003800000 */
.L_x_15:
[----:B------:R-:W0:Y:S01]  /*20a0*/  I2F.U32.RP R8, R16 ;  /* 0x0000001000087306 */ /* 0x000e220000209000 */
[C---:B------:R-:W-:Y:S01]  /*20b0*/  IMAD.IADD R6, R16.reuse, 0x1, R17 ;  /* 0x0000000110067824 */ /* 0x040fe200078e0211 */
[----:B------:R-:W-:Y:S01]  /*20c0*/  ISETP.NE.U32.AND P2, PT, R16, RZ, PT ;  /* 0x000000ff1000720c */ /* 0x000fe20003f45070 */
[----:B------:R-:W-:Y:S01]  /*20d0*/  IMAD.MOV R9, RZ, RZ, -R16 ;  /* 0x000000ffff097224 */ /* 0x000fe200078e0a10 */
[----:B------:R-:W-:Y:S02]  /*20e0*/  BSSY.RECONVERGENT B2, `(.L_x_91) ;  /* 0x0000066000027945 */ /* 0x000fe40003800200 */
[C---:B------:R-:W-:Y:S02]  /*20f0*/  ISETP.GE.AND P0, PT, R6.reuse, UR9, PT ;  /* 0x0000000906007c0c */ /* 0x040fe4000bf06270 */
[----:B------:R-:W-:Y:S02]  /*2100*/  VIMNMX R3, PT, PT, R6, UR9, !PT ;  /* 0x0000000906037c48 */ /* 0x000fe4000ffe0100 */
[----:B------:R-:W-:-:S04]  /*2110*/  SEL R7, RZ, 0x1, P0 ;  /* 0x00000001ff077807 */ /* 0x000fc80000000000 */
[----:B------:R-:W-:Y:S01]  /*2120*/  IADD3 R3, PT, PT, R3, -R6, -R7 ;  /* 0x8000000603037210 */ /* 0x000fe20007ffe807 */
[----:B0-----:R-:W3:Y:S02]  /*2130*/  MUFU.RCP R8, R8 ;  /* 0x0000000800087308 */ /* 0x001ee40000001000 */
[----:B---34-:R-:W-:-:S06]  /*2140*/  IADD3 R4, PT, PT, R8, 0xffffffe, RZ ;  /* 0x0ffffffe08047810 */ /* 0x018fcc0007ffe0ff */
[----:B------:R0:W1:Y:S02]  /*2150*/  F2I.FTZ.U32.TRUNC.NTZ R5, R4 ;  /* 0x0000000400057305 */ /* 0x000064000021f000 */
[----:B0-----:R-:W-:Y:S02]  /*2160*/  HFMA2 R4, -RZ, RZ, 0, 0 ;  /* 0x00000000ff047431 */ /* 0x001fe400000001ff */
[----:B-1----:R-:W-:-:S04]  /*2170*/  IMAD R9, R9, R5, RZ ;  /* 0x0000000509097224 */ /* 0x002fc800078e02ff */
[----:B------:R-:W-:-:S06]  /*2180*/  IMAD.HI.U32 R8, R5, R9, R4 ;  /* 0x0000000905087227 */ /* 0x000fcc00078e0004 */
[----:B------:R-:W-:-:S04]  /*2190*/  IMAD.HI.U32 R8, R8, R3, RZ ;  /* 0x0000000308087227 */ /* 0x000fc800078e00ff */
[----:B------:R-:W-:-:S04]  /*21a0*/  IMAD.MOV R4, RZ, RZ, -R8 ;  /* 0x000000ffff047224 */ /* 0x000fc800078e0a08 */
[----:B------:R-:W-:-:S05]  /*21b0*/  IMAD R3, R16, R4, R3 ;  /* 0x0000000410037224 */ /* 0x000fca00078e0203 */
[----:B------:R-:W-:-:S13]  /*21c0*/  ISETP.GE.U32.AND P0, PT, R3, R16, PT ;  /* 0x000000100300720c */ /* 0x000fda0003f06070 */
[----:B------:R-:W-:Y:S01]  /*21d0*/  @P0 IMAD.IADD R3, R3, 0x1, -R16 ;  /* 0x0000000103030824 */ /* 0x000fe200078e0a10 */
[----:B------:R-:W-:-:S04]  /*21e0*/  @P0 IADD3 R8, PT, PT, R8, 0x1, RZ ;  /* 0x0000000108080810 */ /* 0x000fc80007ffe0ff */
[----:B------:R-:W-:-:S13]  /*21f0*/  ISETP.GE.U32.AND P1, PT, R3, R16, PT ;  /* 0x000000100300720c */ /* 0x000fda0003f26070 */
[----:B------:R-:W-:Y:S01]  /*2200*/  @P1 VIADD R8, R8, 0x1 ;  /* 0x0000000108081836 */ /* 0x000fe20000000000 */
[----:B------:R-:W-:-:S05]  /*2210*/  @!P2 LOP3.LUT R8, RZ, R16, RZ, 0x33, !PT ;  /* 0x00000010ff08a212 */ /* 0x000fca00078e33ff */
[----:B------:R-:W-:-:S05]  /*2220*/  IMAD.IADD R3, R7, 0x1, R8 ;  /* 0x0000000107037824 */ /* 0x000fca00078e0208 */
[----:B------:R-:W-:-:S04]  /*2230*/  LOP3.LUT R4, R3, 0x1, RZ, 0xc0, !PT ;  /* 0x0000000103047812 */ /* 0x000fc800078ec0ff */
[----:B------:R-:W-:-:S13]  /*2240*/  ISETP.NE.U32.AND P0, PT, R4, 0x1, PT ;  /* 0x000000010400780c */ /* 0x000fda0003f05070 */
[----:B------:R-:W-:Y:S05]  /*2250*/  @!P0 BRA `(.L_x_92) ;  /* 0x0000000400388947 */ /* 0x000fea0003800000 */
[----:B------:R-:W0:Y:S01]  /*2260*/  LDC.64 R8, c[0x0][0x380] ;  /* 0x0000e000ff087b82 */ /* 0x000e220000000a00 */
[----:B------:R-:W-:Y:S01]  /*2270*/  IMAD R5, R17, 0x3, RZ ;  /* 0x0000000311057824 */ /* 0x000fe200078e02ff */
[----:B------:R-:W1:Y:S06]  /*2280*/  LDCU UR4, c[0x0][0x3a8] ;  /* 0x00007500ff0477ac */ /* 0x000e6c0008000800 */
[----:B------:R-:W2:Y:S01]  /*2290*/  LDC R13, c[0x0][0x3b4] ;  /* 0x0000ed00ff0d7b82 */ /* 0x000ea20000000800 */
[----:B0-----:R-:W-:-:S05]  /*22a0*/  IMAD.WIDE R8, R5, 0x4, R8 ;  /* 0x0000000405087825 */ /* 0x001fca00078e0208 */
[----:B------:R-:W1:Y:S04]  /*22b0*/  LDG.E.CONSTANT R5, desc[UR6][R8.64] ;  /* 0x0000000608057981 */ /* 0x000e68000c1e9900 */
[----:B------:R0:W5:Y:S04]  /*22c0*/  LDG.E.CONSTANT R4, desc[UR6][R8.64+0x4] ;  /* 0x0000040608047981 */ /* 0x000168000c1e9900 */
[----:B------:R0:W5:Y:S01]  /*22d0*/  LDG.E.CONSTANT R7, desc[UR6][R8.64+0x8] ;  /* 0x0000080608077981 */ /* 0x000162000c1e9900 */
[----:B--2---:R-:W2:Y:S01]  /*22e0*/  MUFU.RCP R10, R13 ;  /* 0x0000000d000a7308 */ /* 0x004ea20000001000 */
[----:B------:R-:W-:Y:S01]  /*22f0*/  BSSY.RECONVERGENT B3, `(.L_x_93) ;  /* 0x000000c000037945 */ /* 0x000fe20003800200 */
[----:B--2---:R-:W-:Y:S01]  /*2300*/  FFMA R11, R10, -R13, 1 ;  /* 0x3f8000000a0b7423 */ /* 0x004fe2000000080d */
[----:B-1----:R-:W-:-:S03]  /*2310*/  FADD R20, R5, -UR4 ;  /* 0x8000000405147e21 */ /* 0x002fc60008000000 */
[----:B------:R-:W-:Y:S02]  /*2320*/  FFMA R5, R10, R11, R10 ;  /* 0x0000000b0a057223 */ /* 0x000fe4000000000a */
[----:B------:R-:W1:Y:S02]  /*2330*/  FCHK P0, R20, R13 ;  /* 0x0000000d14007302 */ /* 0x000e640000000000 */
[----:B------:R-:W-:-:S04]  /*2340*/  FFMA R10, R5, R20, RZ ;  /* 0x00000014050a7223 */ /* 0x000fc800000000ff */
[----:B------:R-:W-:-:S04]  /*2350*/  FFMA R11, R10, -R13, R20 ;  /* 0x8000000d0a0b7223 */ /* 0x000fc80000000014 */
[----:B------:R-:W-:Y:S01]  /*2360*/  FFMA R5, R5, R11, R10 ;  /* 0x0000000b05057223 */ /* 0x000fe2000000000a */
[----:B01----:R-:W-:Y:S06]  /*2370*/  @!P0 BRA `(.L_x_94) ;  /* 0x00000000000c8947 */ /* 0x003fec0003800000 */
[----:B------:R-:W-:-:S07]  /*2380*/  MOV R12, 0x23a0 ;  /* 0x000023a0000c7802 */ /* 0x000fce0000000f00 */
[----:B-----5:R-:W-:Y:S05]  /*2390*/  CALL.REL.NOINC `($__internal_1_$__cuda_sm3x_div_rn_noftz_f32_slowpath) ;  /* 0x0000001800d07944 */ /* 0x020fea0003c00000 */
[----:B------:R-:W-:-:S07]  /*23a0*/  MOV R5, R9 ;  /* 0x0000000900057202 */ /* 0x000fce0000000f00 */
.L_x_94:
[----:B------:R-:W-:Y:S05]  /*23b0*/  BSYNC.RECONVERGENT B3 ;  /* 0x0000000000037941 */ /* 0x000fea0003800200 */
.L_x_93:
        /* <DEDUP_REMOVED lines=16> */
.L_x_96:
[----:B------:R-:W-:Y:S05]  /*24c0*/  BSYNC.RECONVERGENT B3 ;  /* 0x0000000000037941 */ /* 0x000fea0003800200 */
.L_x_95:
        /* <DEDUP_REMOVED lines=15> */
.L_x_98:
[----:B------:R-:W-:Y:S05]  /*25c0*/  BSYNC.RECONVERGENT B3 ;  /* 0x0000000000037941 */ /* 0x000fea0003800200 */
.L_x_97:
[----:B------:R-:W0:Y:S01]  /*25d0*/  LDC.64 R8, c[0x0][0x3b8] ;  /* 0x0000ee00ff087b82 */ /* 0x000e220000000a00 */
[----:B------:R-:W1:Y:S01]  /*25e0*/  LDCU UR4, c[0x0][0x3c0] ;  /* 0x00007800ff0477ac */ /* 0x000e620008000800 */
[----:B------:R-:W1:Y:S01]  /*25f0*/  F2I.FLOOR.NTZ R7, R7 ;  /* 0x0000000700077305 */ /* 0x000e620000207100 */
[----:B------:R-:W-:Y:S02]  /*2600*/  MOV R17, R6 ;  /* 0x0000000600117202 */ /* 0x000fe40000000f00 */
        /* <DEDUP_REMOVED lines=8> */
[----:B------:R-:W0:Y:S01]  /*2690*/  S2UR UR5, SR_CgaCtaId ;  /* 0x00000000000579c3 */ /* 0x000e220000008800 */
[----:B------:R-:W-:Y:S01]  /*26a0*/  IMAD R4, R7, R9, R4 ;  /* 0x0000000907047224 */ /* 0x000fe200078e0204 */
[----:B------:R-:W-:-:S03]  /*26b0*/  UMOV UR4, 0x400 ;  /* 0x0000040000047882 */ /* 0x000fc60000000000 */
[----:B------:R-:W-:-:S05]  /*26c0*/  IMAD R4, R4, R8, R5 ;  /* 0x0000000804047224 */ /* 0x000fca00078e0205 */
[----:B------:R-:W-:-:S04]  /*26d0*/  SHF.R.S32.HI R5, RZ, 0x1f, R4 ;  /* 0x0000001fff057819 */ /* 0x000fc80000011404 */
[----:B------:R-:W-:-:S04]  /*26e0*/  LEA.HI R5, R5, R4, RZ, 0xb ;  /* 0x0000000405057211 */ /* 0x000fc800078f58ff */
[----:B------:R-:W-:-:S05]  /*26f0*/  LOP3.LUT R5, R5, 0x3ffff800, RZ, 0xc0, !PT ;  /* 0x3ffff80005057812 */ /* 0x000fca00078ec0ff */
[----:B------:R-:W-:Y:S01]  /*2700*/  IMAD.IADD R5, R4, 0x1, -R5 ;  /* 0x0000000104057824 */ /* 0x000fe200078e0a05 */
[----:B0-----:R-:W-:-:S06]  /*2710*/  ULEA UR4, UR5, UR4, 0x18 ;  /* 0x0000000405047291 */ /* 0x001fcc000f8ec0ff */
[----:B------:R-:W-:-:S05]  /*2720*/  LEA R5, R5, UR4, 0x2 ;  /* 0x0000000405057c11 */ /* 0x000fca000f8e10ff */
[----:B------:R0:W-:Y:S02]  /*2730*/  ATOMS.POPC.INC.32 RZ, [R5+URZ] ;  /* 0x0000000005ff7f8c */ /* 0x0001e4000d8000ff */
.L_x_92:
[----:B------:R-:W-:Y:S05]  /*2740*/  BSYNC.RECONVERGENT B2 ;  /* 0x0000000000027941 */ /* 0x000fea0003800200 */
.L_x_91:
[----:B------:R-:W1:Y:S01]  /*2750*/  LDC R23, c[0x0][0x3b4] ;  /* 0x0000ed00ff177b82 */ /* 0x000e620000000800 */
[----:B------:R-:W-:-:S07]  /*2760*/  ISETP.NE.AND P0, PT, R3, RZ, PT ;  /* 0x000000ff0300720c */ /* 0x000fce0003f05270 */
[----:B------:R-:W2:Y:S08]  /*2770*/  LDC.64 R24, c[0x0][0x380] ;  /* 0x0000e000ff187b82 */ /* 0x000eb00000000a00 */
[----:B0-----:R-:W0:Y:S08]  /*2780*/  LDC.64 R4, c[0x0][0x3b0] ;  /* 0x0000ec00ff047b82 */ /* 0x001e300000000a00 */
[----:B------:R-:W3:Y:S01]  /*2790*/  LDC.64 R6, c[0x0][0x3b8] ;  /* 0x0000ee00ff067b82 */ /* 0x000ee20000000a00 */
[----:B------:R-:W-:Y:S05]  /*27a0*/  @!P0 BRA `(.L_x_14) ;  /* 0x0000000800348947 */ /* 0x000fea0003800000 */
.L_x_115:
[----:B------:R-:W-:-:S04]  /*27b0*/  IMAD R27, R17, 0x3, RZ ;  /* 0x00000003111b7824 */ /* 0x000fc800078e02ff */
[----:B--2---:R-:W-:-:S05]  /*27c0*/  IMAD.WIDE R26, R27, 0x4, R24 ;  /* 0x000000041b1a7825 */ /* 0x004fca00078e0218 */
[----:B------:R-:W2:Y:S04]  /*27d0*/  LDG.E.CONSTANT R10, desc[UR6][R26.64] ;  /* 0x000000061a0a7981 */ /* 0x000ea8000c1e9900 */
[----:B------:R4:W5:Y:S04]  /*27e0*/  LDG.E.CONSTANT R8, desc[UR6][R26.64+0x4] ;  /* 0x000004061a087981 */ /* 0x000968000c1e9900 */
[----:B0-----:R4:W5:Y:S01]  /*27f0*/  LDG.E.CONSTANT R3, desc[UR6][R26.64+0x8] ;  /* 0x000008061a037981 */ /* 0x001962000c1e9900 */
[----:B-1----:R-:W1:Y:S01]  /*2800*/  MUFU.RCP R12, R23 ;  /* 0x00000017000c7308 */ /* 0x002e620000001000 */
[----:B------:R-:W-:Y:S05]  /*2810*/  YIELD ;  /* 0x0000000000007946 */ /* 0x000fea0003800000 */
        /* <DEDUP_REMOVED lines=8> */
[----:B-1--4-:R-:W-:Y:S06]  /*28a0*/  @!P0 BRA `(.L_x_100) ;  /* 0x0000000000088947 */ /* 0x012fec0003800000 */
[----:B------:R-:W-:-:S07]  /*28b0*/  MOV R12, 0x28d0 ;  /* 0x000028d0000c7802 */ /* 0x000fce0000000f00 */
[----:B0--3-5:R-:W-:Y:S05]  /*28c0*/  CALL.REL.NOINC `($__internal_1_$__cuda_sm3x_div_rn_noftz_f32_slowpath) ;  /* 0x0000001400847944 */ /* 0x029fea0003c00000 */
.L_x_100:
[----:B------:R-:W-:Y:S05]  /*28d0*/  BSYNC.RECONVERGENT B2 ;  /* 0x0000000000027941 */ /* 0x000fea0003800200 */
.L_x_99:
[----:B------:R-:W1:Y:S01]  /*28e0*/  MUFU.RCP R10, R23 ;  /* 0x00000017000a7308 */ /* 0x000e620000001000 */
[----:B-----5:R-:W-:Y:S01]  /*28f0*/  FADD R20, R8, -UR11 ;  /* 0x8000000b08147e21 */ /* 0x020fe20008000000 */
[----:B------:R-:W-:Y:S06]  /*2900*/  BSSY.RECONVERGENT B2, `(.L_x_101) ;  /* 0x000000c000027945 */ /* 0x000fec0003800200 */
[----:B------:R-:W2:Y:S08]  /*2910*/  FCHK P0, R20, R23 ;  /* 0x0000001714007302 */ /* 0x000eb00000000000 */
[----:B------:R4:W0:Y:S01]  /*2920*/  F2I.FLOOR.NTZ R21, R9 ;  /* 0x0000000900157305 */ /* 0x0008220000207100 */
[----:B-1----:R-:W-:-:S04]  /*2930*/  FFMA R11, R10, -R23, 1 ;  /* 0x3f8000000a0b7423 */ /* 0x002fc80000000817 */
[----:B------:R-:W-:-:S04]  /*2940*/  FFMA R8, R10, R11, R10 ;  /* 0x0000000b0a087223 */ /* 0x000fc8000000000a */
[----:B------:R-:W-:-:S04]  /*2950*/  FFMA R10, R8, R20, RZ ;  /* 0x00000014080a7223 */ /* 0x000fc800000000ff */
[----:B------:R-:W-:-:S04]  /*2960*/  FFMA R11, R10, -R23, R20 ;  /* 0x800000170a0b7223 */ /* 0x000fc80000000014 */
[----:B------:R-:W-:Y:S01]  /*2970*/  FFMA R22, R8, R11, R10 ;  /* 0x0000000b08167223 */ /* 0x000fe2000000000a */
[----:B0-2-4-:R-:W-:Y:S06]  /*2980*/  @!P0 BRA `(.L_x_102) ;  /* 0x00000000000c8947 */ /* 0x015fec0003800000 */
[----:B------:R-:W-:-:S07]  /*2990*/  MOV R12, 0x29b0 ;  /* 0x000029b0000c7802 */ /* 0x000fce0000000f00 */
[----:B---3--:R-:W-:Y:S05]  /*29a0*/  CALL.REL.NOINC `($__internal_1_$__cuda_sm3x_div_rn_noftz_f32_slowpath) ;  /* 0x00000014004c7944 */ /* 0x008fea0003c00000 */
[----:B------:R-:W-:-:S07]  /*29b0*/  IMAD.MOV.U32 R22, RZ, RZ, R9 ;  /* 0x000000ffff167224 */ /* 0x000fce00078e0009 */
.L_x_102:
[----:B------:R-:W-:Y:S05]  /*29c0*/  BSYNC.RECONVERGENT B2 ;  /* 0x0000000000027941 */ /* 0x000fea0003800200 */
.L_x_101:
[----:B------:R-:W0:Y:S01]  /*29d0*/  MUFU.RCP R8, R5 ;  /* 0x0000000500087308 */ /* 0x000e220000001000 */
[----:B------:R-:W-:Y:S01]  /*29e0*/  FADD R20, R3, -R4 ;  /* 0x8000000403147221 */ /* 0x000fe20000000000 */
[----:B------:R-:W-:Y:S06]  /*29f0*/  BSSY.RECONVERGENT B2, `(.L_x_103) ;  /* 0x000000b000027945 */ /* 0x000fec0003800200 */
[----:B------:R-:W1:Y:S08]  /*2a00*/  FCHK P0, R20, R5 ;  /* 0x0000000514007302 */ /* 0x000e700000000000 */
[----:B------:R-:W2:Y:S01]  /*2a10*/  F2I.FLOOR.NTZ R22, R22 ;  /* 0x0000001600167305 */ /* 0x000ea20000207100 */
[----:B0-----:R-:W-:-:S04]  /*2a20*/  FFMA R9, R8, -R5, 1 ;  /* 0x3f80000008097423 */ /* 0x001fc80000000805 */
[----:B------:R-:W-:-:S04]  /*2a30*/  FFMA R3, R8, R9, R8 ;  /* 0x0000000908037223 */ /* 0x000fc80000000008 */
[----:B------:R-:W-:-:S04]  /*2a40*/  FFMA R8, R3, R20, RZ ;  /* 0x0000001403087223 */ /* 0x000fc800000000ff */
[----:B------:R-:W-:-:S04]  /*2a50*/  FFMA R9, R8, -R5, R20 ;  /* 0x8000000508097223 */ /* 0x000fc80000000014 */
[----:B------:R-:W-:Y:S01]  /*2a60*/  FFMA R9, R3, R9, R8 ;  /* 0x0000000903097223 */ /* 0x000fe20000000008 */
[----:B-12---:R-:W-:Y:S06]  /*2a70*/  @!P0 BRA `(.L_x_104) ;  /* 0x0000000000088947 */ /* 0x006fec0003800000 */
[----:B------:R-:W-:-:S07]  /*2a80*/  MOV R12, 0x2aa0 ;  /* 0x00002aa0000c7802 */ /* 0x000fce0000000f00 */
[----:B---3--:R-:W-:Y:S05]  /*2a90*/  CALL.REL.NOINC `($__internal_1_$__cuda_sm3x_div_rn_noftz_f32_slowpath) ;  /* 0x0000001400107944 */ /* 0x008fea0003c00000 */
.L_x_104:
[----:B------:R-:W-:Y:S05]  /*2aa0*/  BSYNC.RECONVERGENT B2 ;  /* 0x0000000000027941 */ /* 0x000fea0003800200 */
.L_x_103:
[----:B------:R-:W-:-:S05]  /*2ab0*/  IMAD.WIDE R26, R16, 0xc, R26 ;  /* 0x0000000c101a7825 */ /* 0x000fca00078e021a */
[----:B------:R-:W2:Y:S04]  /*2ac0*/  LDG.E.CONSTANT R20, desc[UR6][R26.64] ;  /* 0x000000061a147981 */ /* 0x000ea8000c1e9900 */
[----:B------:R0:W5:Y:S04]  /*2ad0*/  LDG.E.CONSTANT R8, desc[UR6][R26.64+0x4] ;  /* 0x000004061a087981 */ /* 0x000168000c1e9900 */
[----:B------:R0:W5:Y:S01]  /*2ae0*/  LDG.E.CONSTANT R3, desc[UR6][R26.64+0x8] ;  /* 0x000008061a037981 */ /* 0x000162000c1e9900 */
[----:B------:R-:W1:Y:S01]  /*2af0*/  F2I.FLOOR.NTZ R11, R9 ;  /* 0x00000009000b7305 */ /* 0x000e620000207100 */
[----:B---3--:R-:W-:Y:S01]  /*2b00*/  ISETP.GE.AND P0, PT, R21, R6, PT ;  /* 0x000000061500720c */ /* 0x008fe20003f06270 */
[----:B------:R-:W-:Y:S01]  /*2b10*/  BSSY.RECONVERGENT B0, `(.L_x_105) ;  /* 0x000001a000007945 */ /* 0x000fe20003800200 */
[----:B------:R-:W-:-:S02]  /*2b20*/  ISETP.GE.AND P1, PT, R22, R7, PT ;  /* 0x000000071600720c */ /* 0x000fc40003f26270 */
[----:B------:R-:W-:Y:S02]  /*2b30*/  ISETP.GT.AND P0, PT, R21, -0x1, !P0 ;  /* 0xffffffff1500780c */ /* 0x000fe40004704270 */
[----:B------:R-:W-:Y:S01]  /*2b40*/  ISETP.GT.AND P1, PT, R22, -0x1, !P1 ;  /* 0xffffffff1600780c */ /* 0x000fe20004f24270 */
[----:B------:R-:W3:Y:S01]  /*2b50*/  MUFU.RCP R10, R23 ;  /* 0x00000017000a7308 */ /* 0x000ee20000001000 */
[----:B-1----:R-:W-:-:S04]  /*2b60*/  ISETP.GE.AND P2, PT, R11, UR12, PT ;  /* 0x0000000c0b007c0c */ /* 0x002fc8000bf46270 */
[----:B------:R-:W-:-:S04]  /*2b70*/  ISETP.GT.AND P2, PT, R11, -0x1, !P2 ;  /* 0xffffffff0b00780c */ /* 0x000fc80005744270 */
[----:B------:R-:W-:Y:S01]  /*2b80*/  PLOP3.LUT P0, PT, P2, P0, P1, 0x80, 0x0 ;  /* 0x000000000000781c */ /* 0x000fe20001701010 */
[----:B---3--:R-:W-:-:S04]  /*2b90*/  FFMA R13, R10, -R23, 1 ;  /* 0x3f8000000a0d7423 */ /* 0x008fc80000000817 */
[----:B------:R-:W-:Y:S01]  /*2ba0*/  FFMA R9, R10, R13, R10 ;  /* 0x0000000d0a097223 */ /* 0x000fe2000000000a */
[----:B--2---:R-:W-:-:S04]  /*2bb0*/  FADD R20, R20, -UR10 ;  /* 0x8000000a14147e21 */ /* 0x004fc80008000000 */
[----:B------:R0:W1:Y:S01]  /*2bc0*/  FCHK P3, R20, R23 ;  /* 0x0000001714007302 */ /* 0x0000620000060000 */
[----:B------:R-:W-:-:S04]  /*2bd0*/  FFMA R10, R9, R20, RZ ;  /* 0x00000014090a7223 */ /* 0x000fc800000000ff */
[----:B------:R-:W-:Y:S01]  /*2be0*/  FFMA R12, R10, -R23, R20 ;  /* 0x800000170a0c7223 */ /* 0x000fe20000000014 */
[----:B------:R-:W-:Y:S06]  /*2bf0*/  @!P0 BRA `(.L_x_106) ;  /* 0x00000000002c8947 */ /* 0x000fec0003800000 */
[----:B------:R-:W2:Y:S01]  /*2c00*/  S2UR UR5, SR_CgaCtaId ;  /* 0x00000000000579c3 */ /* 0x000ea20000008800 */
[----:B------:R-:W-:Y:S01]  /*2c10*/  IMAD R22, R11, R7, R22 ;  /* 0x000000070b167224 */ /* 0x000fe200078e0216 */
[----:B------:R-:W-:-:S03]  /*2c20*/  UMOV UR4, 0x400 ;  /* 0x0000040000047882 */ /* 0x000fc60000000000 */
[----:B------:R-:W-:-:S05]  /*2c30*/  IMAD R22, R22, R6, R21 ;  /* 0x0000000616167224 */ /* 0x000fca00078e0215 */
[----:B------:R-:W-:-:S04]  /*2c40*/  SHF.R.S32.HI R11, RZ, 0x1f, R22 ;  /* 0x0000001fff0b7819 */ /* 0x000fc80000011416 */
[----:B------:R-:W-:-:S04]  /*2c50*/  LEA.HI R11, R11, R22, RZ, 0xb ;  /* 0x000000160b0b7211 */ /* 0x000fc800078f58ff */
[----:B------:R-:W-:-:S04]  /*2c60*/  LOP3.LUT R11, R11, 0x3ffff800, RZ, 0xc0, !PT ;  /* 0x3ffff8000b0b7812 */ /* 0x000fc800078ec0ff */
[----:B------:R-:W-:Y:S01]  /*2c70*/  IADD3 R11, PT, PT, R22, -R11, RZ ;  /* 0x8000000b160b7210 */ /* 0x000fe20007ffe0ff */
[----:B--2---:R-:W-:-:S06]  /*2c80*/  ULEA UR4, UR5, UR4, 0x18 ;  /* 0x0000000405047291 */ /* 0x004fcc000f8ec0ff */
[----:B------:R-:W-:-:S05]  /*2c90*/  LEA R11, R11, UR4, 0x2 ;  /* 0x000000040b0b7c11 */ /* 0x000fca000f8e10ff */
[----:B------:R2:W-:Y:S02]  /*2ca0*/  ATOMS.POPC.INC.32 RZ, [R11+URZ] ;  /* 0x000000000bff7f8c */ /* 0x0005e4000d8000ff */
.L_x_106:
[----:B------:R-:W-:Y:S05]  /*2cb0*/  BSYNC.RECONVERGENT B0 ;  /* 0x0000000000007941 */ /* 0x000fea0003800200 */
.L_x_105:
[----:B------:R-:W-:Y:S01]  /*2cc0*/  BSSY.RECONVERGENT B2, `(.L_x_107) ;  /* 0x0000005000027945 */ /* 0x000fe20003800200 */
[----:B------:R-:W-:-:S03]  /*2cd0*/  FFMA R9, R9, R12, R10 ;  /* 0x0000000c09097223 */ /* 0x000fc6000000000a */
[----:B-1----:R-:W-:Y:S05]  /*2ce0*/  @!P3 BRA `(.L_x_108) ;  /* 0x000000000008b947 */ /* 0x002fea0003800000 */
[----:B------:R-:W-:-:S07]  /*2cf0*/  MOV R12, 0x2d10 ;  /* 0x00002d10000c7802 */ /* 0x000fce0000000f00 */
[----:B0-2--5:R-:W-:Y:S05]  /*2d00*/  CALL.REL.NOINC `($__internal_1_$__cuda_sm3x_div_rn_noftz_f32_slowpath) ;  /* 0x0000001000747944 */ /* 0x025fea0003c00000 */
.L_x_108:
[----:B------:R-:W-:Y:S05]  /*2d10*/  BSYNC.RECONVERGENT B2 ;  /* 0x0000000000027941 */ /* 0x000fea0003800200 */
.L_x_107:
[----:B------:R-:W2:Y:S01]  /*2d20*/  MUFU.RCP R10, R23 ;  /* 0x00000017000a7308 */ /* 0x000ea20000001000 */
[----:B0----5:R-:W-:Y:S01]  /*2d30*/  FADD R20, R8, -UR11 ;  /* 0x8000000b08147e21 */ /* 0x021fe20008000000 */
[----:B------:R-:W-:Y:S06]  /*2d40*/  BSSY.RECONVERGENT B2, `(.L_x_109) ;  /* 0x000000c000027945 */ /* 0x000fec0003800200 */
[----:B------:R-:W0:Y:S08]  /*2d50*/  FCHK P0, R20, R23 ;  /* 0x0000001714007302 */ /* 0x000e300000000000 */
[----:B------:R1:W3:Y:S01]  /*2d60*/  F2I.FLOOR.NTZ R21, R9 ;  /* 0x0000000900157305 */ /* 0x0002e20000207100 */
[----:B--2---:R-:W-:-:S04]  /*2d70*/  FFMA R11, R10, -R23, 1 ;  /* 0x3f8000000a0b7423 */ /* 0x004fc80000000817 */
[----:B------:R-:W-:-:S04]  /*2d80*/  FFMA R8, R10, R11, R10 ;  /* 0x0000000b0a087223 */ /* 0x000fc8000000000a */
[----:B------:R-:W-:-:S04]  /*2d90*/  FFMA R10, R8, R20, RZ ;  /* 0x00000014080a7223 */ /* 0x000fc800000000ff */
[----:B------:R-:W-:-:S04]  /*2da0*/  FFMA R11, R10, -R23, R20 ;  /* 0x800000170a0b7223 */ /* 0x000fc80000000014 */
[----:B------:R-:W-:Y:S01]  /*2db0*/  FFMA R8, R8, R11, R10 ;  /* 0x0000000b08087223 */ /* 0x000fe2000000000a */
[----:B01-3--:R-:W-:Y:S06]  /*2dc0*/  @!P0 BRA `(.L_x_110) ;  /* 0x00000000000c8947 */ /* 0x00bfec0003800000 */
[----:B------:R-:W-:-:S07]  /*2dd0*/  MOV R12, 0x2df0 ;  /* 0x00002df0000c7802 */ /* 0x000fce0000000f00 */
[----:B------:R-:W-:Y:S05]  /*2de0*/  CALL.REL.NOINC `($__internal_1_$__cuda_sm3x_div_rn_noftz_f32_slowpath) ;  /* 0x00000010003c7944 */ /* 0x000fea0003c00000 */
[----:B------:R-:W-:-:S07]  /*2df0*/  IMAD.MOV.U32 R8, RZ, RZ, R9 ;  /* 0x000000ffff087224 */ /* 0x000fce00078e0009 */
.L_x_110:
[----:B------:R-:W-:Y:S05]  /*2e00*/  BSYNC.RECONVERGENT B2 ;  /* 0x0000000000027941 */ /* 0x000fea0003800200 */
.L_x_109:
        /* <DEDUP_REMOVED lines=12> */
[----:B------:R-:W-:Y:S05]  /*2ed0*/  CALL.REL.NOINC `($__internal_1_$__cuda_sm3x_div_rn_noftz_f32_slowpath) ;  /* 0x0000001000007944 */ /* 0x000fea0003c00000 */
.L_x_112:
[----:B------:R-:W-:Y:S05]  /*2ee0*/  BSYNC.RECONVERGENT B2 ;  /* 0x0000000000027941 */ /* 0x000fea0003800200 */
.L_x_111:
[----:B------:R-:W0:Y:S01]  /*2ef0*/  F2I.FLOOR.NTZ R9, R9 ;  /* 0x0000000900097305 */ /* 0x000e220000207100 */
[C---:B------:R-:W-:Y:S01]  /*2f00*/  ISETP.GE.AND P1, PT, R21.reuse, R6, PT ;  /* 0x000000061500720c */ /* 0x040fe20003f26270 */
[----:B------:R-:W-:Y:S01]  /*2f10*/  BSSY.RECONVERGENT B0, `(.L_x_113) ;  /* 0x0000013000007945 */ /* 0x000fe20003800200 */
[C---:B------:R-:W-:Y:S02]  /*2f20*/  ISETP.GE.AND P2, PT, R8.reuse, R7, PT ;  /* 0x000000070800720c */ /* 0x040fe40003f46270 */
[----:B------:R-:W-:Y:S02]  /*2f30*/  ISETP.GT.AND P1, PT, R21, -0x1, !P1 ;  /* 0xffffffff1500780c */ /* 0x000fe40004f24270 */
[----:B------:R-:W-:Y:S02]  /*2f40*/  ISETP.GT.AND P2, PT, R8, -0x1, !P2 ;  /* 0xffffffff0800780c */ /* 0x000fe40005744270 */
[----:B0-----:R-:W-:-:S04]  /*2f50*/  ISETP.GE.AND P0, PT, R9, UR12, PT ;  /* 0x0000000c09007c0c */ /* 0x001fc8000bf06270 */
        /* <DEDUP_REMOVED lines=14> */
.L_x_114:
[----:B------:R-:W-:Y:S05]  /*3040*/  BSYNC.RECONVERGENT B0 ;  /* 0x0000000000007941 */ /* 0x000fea0003800200 */
.L_x_113:
[----:B------:R-:W-:-:S04]  /*3050*/  LEA R17, R16, R17, 0x1 ;  /* 0x0000001110117211 */ /* 0x000fc800078e08ff */
[----:B------:R-:W-:-:S13]  /*3060*/  ISETP.GE.AND P0, PT, R17, UR13, PT ;  /* 0x0000000d11007c0c */ /* 0x000fda000bf06270 */
[----:B------:R-:W-:Y:S05]  /*3070*/  @!P0 BRA `(.L_x_115) ;  /* 0xfffffff400cc8947 */ /* 0x000fea000383ffff */
.L_x_14:
[----:B0--34-:R-:W0:Y:S01]  /*3080*/  LDC R4, c[0x0][0x3a4] ;  /* 0x0000e900ff047b82 */ /* 0x019e220000000800 */
[----:B------:R-:W-:Y:S07]  /*3090*/  WARPSYNC.ALL ;  /* 0x0000000000007948 */ /* 0x000fee0003800000 */
[----:B------:R-:W-:Y:S01]  /*30a0*/  BAR.SYNC.DEFER_BLOCKING 0x0 ;  /* 0x0000000000007b1d */ /* 0x000fe20000010000 */
[----:B0-----:R-:W-:-:S13]  /*30b0*/  ISETP.GE.AND P0, PT, R4, 0x1, PT ;  /* 0x000000010400780c */ /* 0x001fda0003f06270 */
[----:B------:R-:W-:Y:S05]  /*30c0*/  @!P0 BRA `(.L_x_116) ;  /* 0x0000000400dc8947 */ /* 0x000fea0003800000 */
[----:B------:R-:W0:Y:S01]  /*30d0*/  LDCU.64 UR4, c[0x0][0x390] ;  /* 0x00007200ff0477ac */ /* 0x000e220008000a00 */
[C---:B------:R-:W-:Y:S02]  /*30e0*/  LOP3.LUT R13, R4.reuse, 0x7, RZ, 0xc0, !PT ;  /* 0x00000007040d7812 */ /* 0x040fe400078ec0ff */
[----:B------:R-:W-:-:S03]  /*30f0*/  LOP3.LUT R14, R4, 0x3, RZ, 0xc0, !PT ;  /* 0x00000003040e7812 */ /* 0x000fc600078ec0ff */
[----:B------:R-:W-:-:S05]  /*3100*/  VIADD R0, R13, 0xffffffff ;  /* 0xffffffff0d007836 */ /* 0x000fca0000000000 */
[----:B------:R-:W-:Y:S02]  /*3110*/  ISETP.GE.U32.AND P0, PT, R0, 0x3, PT ;  /* 0x000000030000780c */ /* 0x000fe40003f06070 */
[C---:B------:R-:W-:Y:S01]  /*3120*/  LOP3.LUT R0, R4.reuse, 0x7ffffff8, RZ, 0xc0, !PT ;  /* 0x7ffffff804007812 */ /* 0x040fe200078ec0ff */
[----:B------:R-:W-:-:S03]  /*3130*/  IMAD.SHL.U32 R4, R4, 0x4, RZ ;  /* 0x0000000404047824 */ /* 0x000fc600078e00ff */
[----:B------:R-:W-:Y:S01]  /*3140*/  IADD3 R3, PT, PT, -R0, RZ, RZ ;  /* 0x000000ff00037210 */ /* 0x000fe20007ffe1ff */
[----:B0-----:R-:W-:-:S04]  /*3150*/  UIADD3 UR4, UP0, UPT, UR4, 0x10, URZ ;  /* 0x0000001004047890 */ /* 0x001fc8000ff1e0ff */
[----:B------:R-:W-:-:S12]  /*3160*/  UIADD3.X UR5, UPT, UPT, URZ, UR5, URZ, UP0, !UPT ;  /* 0x00000005ff057290 */ /* 0x000fd800087fe4ff */
.L_x_123:
[----:B0--3--:R-:W0:Y:S01]  /*3170*/  S2R R5, SR_CgaCtaId ;  /* 0x0000000000057919 */ /* 0x009e220000008800 */
[----:B-12---:R-:W-:Y:S01]  /*3180*/  MOV R6, 0x400 ;  /* 0x0000040000067802 */ /* 0x006fe20000000f00 */
[----:B------:R-:W-:Y:S03]  /*3190*/  BSSY.RECONVERGENT B0, `(.L_x_117) ;  /* 0x0000066000007945 */ /* 0x000fe60003800200 */
[----:B0-----:R-:W-:-:S05]  /*31a0*/  LEA R8, R5, R6, 0x18 ;  /* 0x0000000605087211 */ /* 0x001fca00078ec0ff */
[----:B------:R-:W-:-:S05]  /*31b0*/  IMAD R7, R19, 0x4, R8 ;  /* 0x0000000413077824 */ /* 0x000fca00078e0208 */
[----:B------:R-:W0:Y:S02]  /*31c0*/  LDS R11, [R7] ;  /* 0x00000000070b7984 */ /* 0x000e240000000800 */
[----:B0-----:R-:W-:-:S13]  /*31d0*/  ISETP.GE.AND P1, PT, R11, 0x1, PT ;  /* 0x000000010b00780c */ /* 0x001fda0003f26270 */
[----:B------:R-:W-:Y:S05]  /*31e0*/  @!P1 BRA `(.L_x_118) ;  /* 0x0000000400809947 */ /* 0x000fea0003800000 */
[----:B------:R-:W0:Y:S01]  /*31f0*/  LDC.64 R8, c[0x0][0x398] ;  /* 0x0000e600ff087b82 */ /* 0x000e220000000a00 */
[----:B------:R-:W1:Y:S01]  /*3200*/  LDCU UR8, c[0x0][0x3a4] ;  /* 0x00007480ff0877ac */ /* 0x000e620008000800 */
[----:B0-----:R-:W-:-:S05]  /*3210*/  IMAD.WIDE.U32 R8, R19, 0x4, R8 ;  /* 0x0000000413087825 */ /* 0x001fca00078e0008 */
[----:B------:R0:W-:Y:S01]  /*3220*/  REDG.E.ADD.STRONG.GPU desc[UR6][R8.64], R11 ;  /* 0x0000000b0800798e */ /* 0x0001e2000c12e106 */
[----:B-1----:R-:W-:Y:S01]  /*3230*/  UISETP.GE.U32.AND UP0, UPT, UR8, 0x8, UPT ;  /* 0x000000080800788c */ /* 0x002fe2000bf06070 */
[----:B------:R-:W-:Y:S02]  /*3240*/  IMAD.MOV.U32 R12, RZ, RZ, RZ ;  /* 0x000000ffff0c7224 */ /* 0x000fe400078e00ff */
[----:B------:R-:W-:-:S06]  /*3250*/  IMAD R7, R19, UR8, RZ ;  /* 0x0000000813077c24 */ /* 0x000fcc000f8e02ff */
[----:B------:R-:W-:Y:S05]  /*3260*/  BRA.U !UP0, `(.L_x_119) ;  /* 0x00000001088c7547 */ /* 0x000fea000b800000 */
[----:B------:R-:W-:Y:S01]  /*3270*/  VIADD R10, R6, 0x2000 ;  /* 0x00002000060a7836 */ /* 0x000fe20000000000 */
[----:B0-----:R-:W-:Y:S01]  /*3280*/  MOV R8, UR4 ;  /* 0x0000000400087c02 */ /* 0x001fe20008000f00 */
[----:B------:R-:W-:Y:S02]  /*3290*/  IMAD.U32 R9, RZ, RZ, UR5 ;  /* 0x00000005ff097e24 */ /* 0x000fe4000f8e00ff */
[----:B------:R-:W-:Y:S01]  /*32a0*/  IMAD.MOV.U32 R11, RZ, RZ, R3 ;  /* 0x000000ffff0b7224 */ /* 0x000fe200078e0003 */
[----:B------:R-:W-:Y:S01]  /*32b0*/  LEA R10, R5, R10, 0x18 ;  /* 0x0000000a050a7211 */ /* 0x000fe200078ec0ff */
[----:B------:R-:W-:-:S04]  /*32c0*/  IMAD.WIDE.U32 R8, R7, 0x4, R8 ;  /* 0x0000000407087825 */ /* 0x000fc800078e0008 */
[----:B------:R-:W-:Y:S01]  /*32d0*/  IMAD R10, R4, R19, R10 ;  /* 0x00000013040a7224 */ /* 0x000fe200078e020a */
[----:B------:R-:W-:Y:S01]  /*32e0*/  MOV R16, R8 ;  /* 0x0000000800107202 */ /* 0x000fe20000000f00 */
[----:B------:R-:W-:-:S03]  /*32f0*/  IMAD.MOV.U32 R18, RZ, RZ, R9 ;  /* 0x000000ffff127224 */ /* 0x000fc600078e0009 */
[----:B------:R-:W-:-:S07]  /*3300*/  IADD3 R10, PT, PT, R10, 0x10, RZ ;  /* 0x000000100a0a7810 */ /* 0x000fce0007ffe0ff */
.L_x_120:
[----:B0-----:R-:W0:Y:S04]  /*3310*/  LDS R15, [R10+-0x10] ;  /* 0xfffff0000a0f7984 */ /* 0x001e280000000800 */
[----:B------:R-:W1:Y:S04]  /*3320*/  LDS R17, [R10+-0xc] ;  /* 0xfffff4000a117984 */ /* 0x000e680000000800 */
[----:B------:R-:W2:Y:S04]  /*3330*/  LDS R21, [R10+-0x8] ;  /* 0xfffff8000a157984 */ /* 0x000ea80000000800 */
[----:B------:R-:W3:Y:S04]  /*3340*/  LDS R23, [R10+-0x4] ;  /* 0xfffffc000a177984 */ /* 0x000ee80000000800 */
[----:B------:R-:W4:Y:S04]  /*3350*/  LDS R25, [R10] ;  /* 0x000000000a197984 */ /* 0x000f280000000800 */
[----:B------:R-:W5:Y:S04]  /*3360*/  LDS R27, [R10+0x4] ;  /* 0x000004000a1b7984 */ /* 0x000f680000000800 */
[----:B------:R-:W5:Y:S04]  /*3370*/  LDS R29, [R10+0x8] ;  /* 0x000008000a1d7984 */ /* 0x000f680000000800 */
[----:B------:R-:W5:Y:S01]  /*3380*/  LDS R12, [R10+0xc] ;  /* 0x00000c000a0c7984 */ /* 0x000f620000000800 */
[----:B------:R-:W-:Y:S01]  /*3390*/  IADD3 R11, PT, PT, R11, 0x8, RZ ;  /* 0x000000080b0b7810 */ /* 0x000fe20007ffe0ff */
[----:B------:R-:W-:-:S02]  /*33a0*/  IMAD.MOV.U32 R8, RZ, RZ, R16 ;  /* 0x000000ffff087224 */ /* 0x000fc400078e0010 */
[----:B------:R-:W-:Y:S01]  /*33b0*/  IMAD.MOV.U32 R9, RZ, RZ, R18 ;  /* 0x000000ffff097224 */ /* 0x000fe200078e0012 */
[----:B------:R-:W-:Y:S02]  /*33c0*/  ISETP.NE.AND P1, PT, R11, RZ, PT ;  /* 0x000000ff0b00720c */ /* 0x000fe40003f25270 */
[----:B------:R-:W-:Y:S02]  /*33d0*/  IADD3 R16, P2, PT, R8, 0x20, RZ ;  /* 0x0000002008107810 */ /* 0x000fe40007f5e0ff */
[----:B0-----:R0:W-:Y:S04]  /*33e0*/  REDG.E.ADD.F32.FTZ.RN.STRONG.GPU desc[UR6][R8.64+-0x10], R15 ;  /* 0xfffff00f080079a6 */ /* 0x0011e8000c12f306 */
[----:B-1----:R0:W-:Y:S04]  /*33f0*/  REDG.E.ADD.F32.FTZ.RN.STRONG.GPU desc[UR6][R8.64+-0xc], R17 ;  /* 0xfffff411080079a6 */ /* 0x0021e8000c12f306 */
[----:B--2---:R0:W-:Y:S04]  /*3400*/  REDG.E.ADD.F32.FTZ.RN.STRONG.GPU desc[UR6][R8.64+-0x8], R21 ;  /* 0xfffff815080079a6 */ /* 0x0041e8000c12f306 */
[----:B---3--:R0:W-:Y:S04]  /*3410*/  REDG.E.ADD.F32.FTZ.RN.STRONG.GPU desc[UR6][R8.64+-0x4], R23 ;  /* 0xfffffc17080079a6 */ /* 0x0081e8000c12f306 */
[----:B----4-:R0:W-:Y:S04]  /*3420*/  REDG.E.ADD.F32.FTZ.RN.STRONG.GPU desc[UR6][R8.64], R25 ;  /* 0x00000019080079a6 */ /* 0x0101e8000c12f306 */
[----:B-----5:R0:W-:Y:S04]  /*3430*/  REDG.E.ADD.F32.FTZ.RN.STRONG.GPU desc[UR6][R8.64+0x4], R27 ;  /* 0x0000041b080079a6 */ /* 0x0201e8000c12f306 */
[----:B------:R0:W-:Y:S01]  /*3440*/  REDG.E.ADD.F32.FTZ.RN.STRONG.GPU desc[UR6][R8.64+0x8], R29 ;  /* 0x0000081d080079a6 */ /* 0x0001e2000c12f306 */
[----:B------:R-:W-:-:S03]  /*3450*/  IMAD.X R18, RZ, RZ, R9, P2 ;  /* 0x000000ffff127224 */ /* 0x000fc600010e0609 */
[----:B------:R0:W-:Y:S01]  /*3460*/  REDG.E.ADD.F32.FTZ.RN.STRONG.GPU desc[UR6][R8.64+0xc], R12 ;  /* 0x00000c0c080079a6 */ /* 0x0001e2000c12f306 */
[----:B------:R-:W-:Y:S01]  /*3470*/  VIADD R10, R10, 0x20 ;  /* 0x000000200a0a7836 */ /* 0x000fe20000000000 */
[----:B------:R-:W-:Y:S06]  /*3480*/  @P1 BRA `(.L_x_120) ;  /* 0xfffffffc00a01947 */ /* 0x000fec000383ffff */
[----:B0-----:R-:W-:-:S07]  /*3490*/  MOV R12, R0 ;  /* 0x00000000000c7202 */ /* 0x001fce0000000f00 */
.L_x_119:
[----:B------:R-:W-:-:S13]  /*34a0*/  ISETP.NE.AND P1, PT, R13, RZ, PT ;  /* 0x000000ff0d00720c */ /* 0x000fda0003f25270 */
[----:B------:R-:W-:Y:S05]  /*34b0*/  @!P1 BRA `(.L_x_118) ;  /* 0x0000000000cc9947 */ /* 0x000fea0003800000 */
[----:B------:R-:W-:Y:S01]  /*34c0*/  ISETP.NE.AND P2, PT, R14, RZ, PT ;  /* 0x000000ff0e00720c */ /* 0x000fe20003f45270 */
[----:B------:R-:W-:-:S12]  /*34d0*/  @!P0 BRA `(.L_x_121) ;  /* 0x0000000000508947 */ /* 0x000fd80003800000 */
[----:B0-----:R-:W-:Y:S01]  /*34e0*/  VIADD R8, R6, 0x2000 ;  /* 0x0000200006087836 */ /* 0x001fe20000000000 */
[----:B------:R-:W0:Y:S01]  /*34f0*/  LDC.64 R10, c[0x0][0x390] ;  /* 0x0000e400ff0a7b82 */ /* 0x000e220000000a00 */
[C---:B------:R-:W-:Y:S01]  /*3500*/  IMAD.IADD R9, R7.reuse, 0x1, R12 ;  /* 0x0000000107097824 */ /* 0x040fe200078e020c */
[----:B------:R-:W1:Y:S01]  /*3510*/  LDCU.64 UR10, c[0x0][0x390] ;  /* 0x00007200ff0a77ac */ /* 0x000e620008000a00 */
[----:B------:R-:W-:Y:S02]  /*3520*/  IADD3 R16, P1, PT, R7, R12, RZ ;  /* 0x0000000c07107210 */ /* 0x000fe40007f3e0ff */
[----:B------:R-:W-:-:S03]  /*3530*/  LEA R8, R5, R8, 0x18 ;  /* 0x0000000805087211 */ /* 0x000fc600078ec0ff */
[----:B------:R-:W-:Y:S01]  /*3540*/  IMAD.X R27, RZ, RZ, RZ, P1 ;  /* 0x000000ffff1b7224 */ /* 0x000fe200008e06ff */
[----:B------:R-:W-:-:S05]  /*3550*/  LEA R15, R9, R8, 0x2 ;  /* 0x00000008090f7211 */ /* 0x000fca00078e10ff */
[----:B------:R-:W2:Y:S04]  /*3560*/  LDS R17, [R15] ;  /* 0x000000000f117984 */ /* 0x000ea80000000800 */
[----:B------:R-:W3:Y:S01]  /*3570*/  LDS R21, [R15+0x4] ;  /* 0x000004000f157984 */ /* 0x000ee20000000800 */
[----:B-1----:R-:W-:-:S03]  /*3580*/  LEA R8, P1, R16, UR10, 0x2 ;  /* 0x0000000a10087c11 */ /* 0x002fc6000f8210ff */
[----:B------:R-:W1:Y:S01]  /*3590*/  LDS R23, [R15+0x8] ;  /* 0x000008000f177984 */ /* 0x000e620000000800 */
[----:B0-----:R-:W-:Y:S01]  /*35a0*/  IMAD.WIDE.U32 R10, R9, 0x4, R10 ;  /* 0x00000004090a7825 */ /* 0x001fe200078e000a */
[----:B------:R-:W-:Y:S02]  /*35b0*/  LEA.HI.X R9, R16, UR11, R27, 0x2, P1 ;  /* 0x0000000b10097c11 */ /* 0x000fe400088f141b */
[----:B------:R-:W0:Y:S04]  /*35c0*/  LDS R25, [R15+0xc] ;  /* 0x00000c000f197984 */ /* 0x000e280000000800 */
[----:B--2---:R2:W-:Y:S04]  /*35d0*/  REDG.E.ADD.F32.FTZ.RN.STRONG.GPU desc[UR6][R10.64], R17 ;  /* 0x000000110a0079a6 */ /* 0x0045e8000c12f306 */
[----:B---3--:R2:W-:Y:S04]  /*35e0*/  REDG.E.ADD.F32.FTZ.RN.STRONG.GPU desc[UR6][R8.64+0x4], R21 ;  /* 0x00000415080079a6 */ /* 0x0085e8000c12f306 */
[----:B-1----:R2:W-:Y:S04]  /*35f0*/  REDG.E.ADD.F32.FTZ.RN.STRONG.GPU desc[UR6][R8.64+0x8], R23 ;  /* 0x00000817080079a6 */ /* 0x0025e8000c12f306 */
[----:B0-----:R2:W-:Y:S01]  /*3600*/  REDG.E.ADD.F32.FTZ.RN.STRONG.GPU desc[UR6][R8.64+0xc], R25 ;  /* 0x00000c19080079a6 */ /* 0x0015e2000c12f306 */
[----:B------:R-:W-:-:S07]  /*3610*/  VIADD R12, R12, 0x4 ;  /* 0x000000040c0c7836 */ /* 0x000fce0000000000 */
.L_x_121:
[----:B------:R-:W-:Y:S05]  /*3620*/  @!P2 BRA `(.L_x_118) ;  /* 0x000000000070a947 */ /* 0x000fea0003800000 */
[----:B------:R-:W-:Y:S01]  /*3630*/  ISETP.NE.AND P1, PT, R14, 0x1, PT ;  /* 0x000000010e00780c */ /* 0x000fe20003f25270 */
[----:B------:R-:W-:-:S12]  /*3640*/  ULOP3.LUT UP0, URZ, UR8, 0x1, URZ, 0xc0, !UPT ;  /* 0x0000000108ff7892 */ /* 0x000fd8000f80c0ff */
[----:B------:R-:W-:Y:S05]  /*3650*/  @!P1 BRA `(.L_x_122) ;  /* 0x0000000000409947 */ /* 0x000fea0003800000 */
[----:B0-2---:R-:W-:Y:S01]  /*3660*/  IADD3 R8, PT, PT, R6, 0x2000, RZ ;  /* 0x0000200006087810 */ /* 0x005fe20007ffe0ff */
[----:B------:R-:W-:Y:S01]  /*3670*/  IMAD.IADD R15, R7, 0x1, R12 ;  /* 0x00000001070f7824 */ /* 0x000fe200078e020c */
[----:B------:R-:W0:Y:S01]  /*3680*/  LDC.64 R10, c[0x0][0x390] ;  /* 0x0000e400ff0a7b82 */ /* 0x000e220000000a00 */
[----:B------:R-:W1:Y:S01]  /*3690*/  LDCU.64 UR8, c[0x0][0x390] ;  /* 0x00007200ff0877ac */ /* 0x000e620008000a00 */
[----:B------:R-:W-:Y:S02]  /*36a0*/  LEA R8, R5, R8, 0x18 ;  /* 0x0000000805087211 */ /* 0x000fe400078ec0ff */
[----:B------:R-:W-:-:S03]  /*36b0*/  IADD3 R9, P1, PT, R7, R12, RZ ;  /* 0x0000000c07097210 */ /* 0x000fc60007f3e0ff */
[----:B------:R-:W-:Y:S01]  /*36c0*/  IMAD R16, R15, 0x4, R8 ;  /* 0x000000040f107824 */ /* 0x000fe200078e0208 */
[----:B------:R-:W-:-:S04]  /*36d0*/  IADD3.X R18, PT, PT, RZ, RZ, RZ, P1, !PT ;  /* 0x000000ffff127210 */ /* 0x000fc80000ffe4ff */
[----:B------:R-:W2:Y:S04]  /*36e0*/  LDS R17, [R16] ;  /* 0x0000000010117984 */ /* 0x000ea80000000800 */
[----:B------:R-:W3:Y:S01]  /*36f0*/  LDS R21, [R16+0x4] ;  /* 0x0000040010157984 */ /* 0x000ee20000000800 */
[----:B-1----:R-:W-:-:S04]  /*3700*/  LEA R8, P1, R9, UR8, 0x2 ;  /* 0x0000000809087c11 */ /* 0x002fc8000f8210ff */
[----:B------:R-:W-:Y:S01]  /*3710*/  LEA.HI.X R9, R9, UR9, R18, 0x2, P1 ;  /* 0x0000000909097c11 */ /* 0x000fe200088f1412 */
[----:B0-----:R-:W-:-:S05]  /*3720*/  IMAD.WIDE.U32 R10, R15, 0x4, R10 ;  /* 0x000000040f0a7825 */ /* 0x001fca00078e000a */
[----:B--2---:R1:W-:Y:S04]  /*3730*/  REDG.E.ADD.F32.FTZ.RN.STRONG.GPU desc[UR6][R10.64], R17 ;  /* 0x000000110a0079a6 */ /* 0x0043e8000c12f306 */
[----:B---3--:R1:W-:Y:S01]  /*3740*/  REDG.E.ADD.F32.FTZ.RN.STRONG.GPU desc[UR6][R8.64+0x4], R21 ;  /* 0x00000415080079a6 */ /* 0x0083e2000c12f306 */
[----:B------:R-:W-:-:S07]  /*3750*/  VIADD R12, R12, 0x2 ;  /* 0x000000020c0c7836 */ /* 0x000fce0000000000 */
.L_x_122:
[----:B------:R-:W-:Y:S05]  /*3760*/  BRA.U !UP0, `(.L_x_118) ;  /* 0x0000000108207547 */ /* 0x000fea000b800000 */
[----:B------:R-:W-:Y:S01]  /*3770*/  VIADD R6, R6, 0x2000 ;  /* 0x0000200006067836 */ /* 0x000fe20000000000 */
[----:B012---:R-:W-:-:S04]  /*3780*/  IADD3 R9, PT, PT, R7, R12, RZ ;  /* 0x0000000c07097210 */ /* 0x007fc80007ffe0ff */
[----:B------:R-:W-:-:S05]  /*3790*/  LEA R6, R5, R6, 0x18 ;  /* 0x0000000605067211 */ /* 0x000fca00078ec0ff */
[C---:B------:R-:W-:Y:S02]  /*37a0*/  IMAD R5, R9.reuse, 0x4, R6 ;  /* 0x0000000409057824 */ /* 0x040fe400078e0206 */
[----:B------:R-:W0:Y:S04]  /*37b0*/  LDC.64 R6, c[0x0][0x390] ;  /* 0x0000e400ff067b82 */ /* 0x000e280000000a00 */
[----:B------:R-:W1:Y:S01]  /*37c0*/  LDS R5, [R5] ;  /* 0x0000000005057984 */ /* 0x000e620000000800 */
[----:B0-----:R-:W-:-:S05]  /*37d0*/  IMAD.WIDE.U32 R6, R9, 0x4, R6 ;  /* 0x0000000409067825 */ /* 0x001fca00078e0006 */
[----:B-1----:R3:W-:Y:S02]  /*37e0*/  REDG.E.ADD.F32.FTZ.RN.STRONG.GPU desc[UR6][R6.64], R5 ;  /* 0x00000005060079a6 */ /* 0x0027e4000c12f306 */
.L_x_118:
[----:B------:R-:W-:Y:S05]  /*37f0*/  BSYNC.RECONVERGENT B0 ;  /* 0x0000000000007941 */ /* 0x000fea0003800200 */
.L_x_117:
[----:B------:R-:W-:-:S05]  /*3800*/  IMAD.IADD R19, R2, 0x1, R19 ;  /* 0x0000000102137824 */ /* 0x000fca00078e0213 */
[----:B------:R-:W-:-:S13]  /*3810*/  ISETP.GE.U32.AND P1, PT, R19, 0x800, PT ;  /* 0x000008001300780c */ /* 0x000fda0003f26070 */
[----:B------:R-:W-:Y:S05]  /*3820*/  @!P1 BRA `(.L_x_123) ;  /* 0xfffffff800509947 */ /* 0x000fea000383ffff */
[----:B------:R-:W-:Y:S05]  /*3830*/  EXIT ;  /* 0x000000000000794d */ /* 0x000fea0003800000 */
.L_x_116:
[----:B------:R-:W0:Y:S01]  /*3840*/  I2F.U32.RP R0, R2 ;  /* 0x0000000200007306 */ /* 0x000e220000209000 */
[----:B-12---:R-:W-:Y:S01]  /*3850*/  IMAD.IADD R6, R19, 0x1, R2 ;  /* 0x0000000113067824 */ /* 0x006fe200078e0202 */
[----:B------:R-:W-:Y:S01]  /*3860*/  ISETP.NE.U32.AND P2, PT, R2, RZ, PT ;  /* 0x000000ff0200720c */ /* 0x000fe20003f45070 */
[----:B------:R-:W-:Y:S03]  /*3870*/  BSSY.RECONVERGENT B0, `(.L_x_124) ;  /* 0x0000027000007945 */ /* 0x000fe60003800200 */
[----:B------:R-:W-:Y:S02]  /*3880*/  LOP3.LUT R6, R6, 0x7ff, RZ, 0x3c, !PT ;  /* 0x000007ff06067812 */ /* 0x000fe400078e3cff */
[----:B0-----:R-:W0:Y:S02]  /*3890*/  MUFU.RCP R0, R0 ;  /* 0x0000000000007308 */ /* 0x001e240000001000 */
[----:B0-----:R-:W-:-:S06]  /*38a0*/  IADD3 R4, PT, PT, R0, 0xffffffe, RZ ;  /* 0x0ffffffe00047810 */ /* 0x001fcc0007ffe0ff */
[----:B------:R0:W1:Y:S02]  /*38b0*/  F2I.FTZ.U32.TRUNC.NTZ R5, R4 ;  /* 0x0000000400057305 */ /* 0x000064000021f000 */
[----:B0-----:R-:W-:Y:S02]  /*38c0*/  HFMA2 R4, -RZ, RZ, 0, 0 ;  /* 0x00000000ff047431 */ /* 0x001fe400000001ff */
[----:B-1----:R-:W-:-:S04]  /*38d0*/  IMAD.MOV R3, RZ, RZ, -R5 ;  /* 0x000000ffff037224 */ /* 0x002fc800078e0a05 */
[----:B------:R-:W-:-:S04]  /*38e0*/  IMAD R3, R3, R2, RZ ;  /* 0x0000000203037224 */ /* 0x000fc800078e02ff */
        /* <DEDUP_REMOVED lines=9> */
[----:B------:R-:W-:-:S04]  /*3980*/  @!P2 LOP3.LUT R5, RZ, R2, RZ, 0x33, !PT ;  /* 0x00000002ff05a212 */ /* 0x000fc800078e33ff */
[----:B------:R-:W-:-:S04]  /*3990*/  LOP3.LUT R9, R5, 0x3, RZ, 0xc0, !PT ;  /* 0x0000000305097812 */ /* 0x000fc800078ec0ff */
[----:B------:R-:W-:-:S13]  /*39a0*/  ISETP.NE.AND P0, PT, R9, 0x2, PT ;  /* 0x000000020900780c */ /* 0x000fda0003f05270 */
[----:B------:R-:W-:Y:S05]  /*39b0*/  @!P0 BRA `(.L_x_125) ;  /* 0x0000000000488947 */ /* 0x000fea0003800000 */
[----:B------:R-:W0:Y:S01]  /*39c0*/  S2R R4, SR_CgaCtaId ;  /* 0x0000000000047919 */ /* 0x000e220000008800 */
[----:B------:R-:W1:Y:S01]  /*39d0*/  LDC.64 R6, c[0x0][0x398] ;  /* 0x0000e600ff067b82 */ /* 0x000e620000000a00 */
[----:B------:R-:W-:Y:S01]  /*39e0*/  MOV R3, 0x400 ;  /* 0x0000040000037802 */ /* 0x000fe20000000f00 */
[----:B------:R-:W-:-:S03]  /*39f0*/  IMAD.MOV.U32 R0, RZ, RZ, RZ ;  /* 0x000000ffff007224 */ /* 0x000fc600078e00ff */
[----:B0-----:R-:W-:-:S07]  /*3a00*/  LEA R8, R4, R3, 0x18 ;  /* 0x0000000304087211 */ /* 0x001fce00078ec0ff */
.L_x_128:
[----:B0-----:R-:W-:Y:S01]  /*3a10*/  LEA R3, R19, R8, 0x2 ;  /* 0x0000000813037211 */ /* 0x001fe200078e10ff */
[----:B------:R-:W-:Y:S01]  /*3a20*/  VIADD R0, R0, 0x1 ;  /* 0x0000000100007836 */ /* 0x000fe20000000000 */
[----:B------:R-:W-:Y:S04]  /*3a30*/  BSSY.RECONVERGENT B1, `(.L_x_126) ;  /* 0x0000008000017945 */ /* 0x000fe80003800200 */
[----:B------:R-:W0:Y:S01]  /*3a40*/  LDS R3, [R3] ;  /* 0x0000000003037984 */ /* 0x000e220000000800 */
[----:B------:R-:W-:-:S04]  /*3a50*/  LOP3.LUT R4, R9, R0, RZ, 0x3c, !PT ;  /* 0x0000000009047212 */ /* 0x000fc800078e3cff */
[----:B------:R-:W-:Y:S02]  /*3a60*/  ISETP.NE.AND P1, PT, R4, 0x2, PT ;  /* 0x000000020400780c */ /* 0x000fe40003f25270 */
[----:B0-----:R-:W-:-:S13]  /*3a70*/  ISETP.GE.AND P0, PT, R3, 0x1, PT ;  /* 0x000000010300780c */ /* 0x001fda0003f06270 */
[----:B------:R-:W-:Y:S05]  /*3a80*/  @!P0 BRA `(.L_x_127) ;  /* 0x0000000000088947 */ /* 0x000fea0003800000 */
[----:B-1----:R-:W-:-:S05]  /*3a90*/  IMAD.WIDE.U32 R4, R19, 0x4, R6 ;  /* 0x0000000413047825 */ /* 0x002fca00078e0006 */
[----:B------:R0:W-:Y:S02]  /*3aa0*/  REDG.E.ADD.STRONG.GPU desc[UR6][R4.64], R3 ;  /* 0x000000030400798e */ /* 0x0001e4000c12e106 */
.L_x_127:
[----:B------:R-:W-:Y:S05]  /*3ab0*/  BSYNC.RECONVERGENT B1 ;  /* 0x0000000000017941 */ /* 0x000fea0003800200 */
.L_x_126:
[----:B------:R-:W-:Y:S01]  /*3ac0*/  IMAD.IADD R19, R2, 0x1, R19 ;  /* 0x0000000102137824 */ /* 0x000fe200078e0213 */
[----:B------:R-:W-:Y:S06]  /*3ad0*/  @P1 BRA `(.L_x_128) ;  /* 0xfffffffc00cc1947 */ /* 0x000fec000383ffff */
.L_x_125:
[----:B------:R-:W-:Y:S05]  /*3ae0*/  BSYNC.RECONVERGENT B0 ;  /* 0x0000000000007941 */ /* 0x000fea0003800200 */
.L_x_124:
[----:B------:R-:W2:Y:S01]  /*3af0*/  S2UR UR5, SR_CgaCtaId ;  /* 0x00000000000579c3 */ /* 0x000ea20000008800 */
[----:B------:R-:W-:-:S07]  /*3b00*/  UMOV UR4, 0x400 ;  /* 0x0000040000047882 */ /* 0x000fce0000000000 */
[----:B0-----:R-:W0:Y:S01]  /*3b10*/  LDC.64 R4, c[0x0][0x398] ;  /* 0x0000e600ff047b82 */ /* 0x001e220000000a00 */
[----:B--2---:R-:W-:-:S12]  /*3b20*/  ULEA UR4, UR5, UR4, 0x18 ;  /* 0x0000000405047291 */ /* 0x004fd8000f8ec0ff */
.L_x_137:
[----:B-1----:R-:W-:Y:S01]  /*3b30*/  LEA R3, R19, UR4, 0x2 ;  /* 0x0000000413037c11 */ /* 0x002fe2000f8e10ff */
[----:B------:R-:W-:Y:S03]  /*3b40*/  BSSY.RECONVERGENT B0, `(.L_x_129) ;  /* 0x000000f000007945 */ /* 0x000fe60003800200 */
[C---:B-1234-:R-:W-:Y:S02]  /*3b50*/  LEA R7, R2.reuse, R3, 0x2 ;  /* 0x0000000302077211 */ /* 0x05efe400078e10ff */
[----:B------:R-:W1:Y:S03]  /*3b60*/  LDS R3, [R3] ;  /* 0x0000000003037984 */ /* 0x000e660000000800 */
[C---:B------:R-:W-:Y:S01]  /*3b70*/  IMAD R11, R2.reuse, 0x4, R7 ;  /* 0x00000004020b7824 */ /* 0x040fe200078e0207 */
[----:B------:R-:W2:Y:S03]  /*3b80*/  LDS R9, [R7] ;  /* 0x0000000007097984 */ /* 0x000ea60000000800 */
[----:B------:R-:W-:-:S02]  /*3b90*/  IMAD R0, R2, 0x4, R11 ;  /* 0x0000000402007824 */ /* 0x000fc400078e020b */
[----:B------:R-:W3:Y:S04]  /*3ba0*/  LDS R11, [R11] ;  /* 0x000000000b0b7984 */ /* 0x000ee80000000800 */
[----:B------:R-:W4:Y:S01]  /*3bb0*/  LDS R13, [R0] ;  /* 0x00000000000d7984 */ /* 0x000f220000000800 */
[----:B-1----:R-:W-:Y:S02]  /*3bc0*/  ISETP.GE.AND P0, PT, R3, 0x1, PT ;  /* 0x000000010300780c */ /* 0x002fe40003f06270 */
[----:B--2---:R-:W-:Y:S02]  /*3bd0*/  ISETP.GE.AND P1, PT, R9, 0x1, PT ;  /* 0x000000010900780c */ /* 0x004fe40003f26270 */
[----:B---3--:R-:W-:Y:S02]  /*3be0*/  ISETP.GE.AND P2, PT, R11, 0x1, PT ;  /* 0x000000010b00780c */ /* 0x008fe40003f46270 */
[----:B----4-:R-:W-:-:S07]  /*3bf0*/  ISETP.GE.AND P3, PT, R13, 0x1, PT ;  /* 0x000000010d00780c */ /* 0x010fce0003f66270 */
[----:B------:R-:W-:Y:S06]  /*3c00*/  @!P0 BRA `(.L_x_130) ;  /* 0x0000000000088947 */ /* 0x000fec0003800000 */
[----:B0-----:R-:W-:-:S05]  /*3c10*/  IMAD.WIDE.U32 R6, R19, 0x4, R4 ;  /* 0x0000000413067825 */ /* 0x001fca00078e0004 */
[----:B------:R1:W-:Y:S02]  /*3c20*/  REDG.E.ADD.STRONG.GPU desc[UR6][R6.64], R3 ;  /* 0x000000030600798e */ /* 0x0003e4000c12e106 */
.L_x_130:
[----:B------:R-:W-:Y:S05]  /*3c30*/  BSYNC.RECONVERGENT B0 ;  /* 0x0000000000007941 */ /* 0x000fea0003800200 */
.L_x_129:
[----:B------:R-:W-:Y:S01]  /*3c40*/  BSSY.RECONVERGENT B0, `(.L_x_131) ;  /* 0x0000005000007945 */ /* 0x000fe20003800200 */
[----:B------:R-:W-:-:S03]  /*3c50*/  IADD3 R19, PT, PT, R2, R19, RZ ;  /* 0x0000001302137210 */ /* 0x000fc60007ffe0ff */
[----:B------:R-:W-:Y:S05]  /*3c60*/  @!P1 BRA `(.L_x_132) ;  /* 0x0000000000089947 */ /* 0x000fea0003800000 */
[----:B01----:R-:W-:-:S05]  /*3c70*/  IMAD.WIDE.U32 R6, R19, 0x4, R4 ;  /* 0x0000000413067825 */ /* 0x003fca00078e0004 */
[----:B------:R2:W-:Y:S02]  /*3c80*/  REDG.E.ADD.STRONG.GPU desc[UR6][R6.64], R9 ;  /* 0x000000090600798e */ /* 0x0005e4000c12e106 */
.L_x_132:
[----:B------:R-:W-:Y:S05]  /*3c90*/  BSYNC.RECONVERGENT B0 ;  /* 0x0000000000007941 */ /* 0x000fea0003800200 */
.L_x_131:
[----:B------:R-:W-:Y:S01]  /*3ca0*/  BSSY.RECONVERGENT B0, `(.L_x_133) ;  /* 0x0000005000007945 */ /* 0x000fe20003800200 */
[----:B------:R-:W-:-:S03]  /*3cb0*/  IMAD.IADD R19, R19, 0x1, R2 ;  /* 0x0000000113137824 */ /* 0x000fc600078e0202 */
[----:B------:R-:W-:Y:S05]  /*3cc0*/  @!P2 BRA `(.L_x_134) ;  /* 0x000000000008a947 */ /* 0x000fea0003800000 */
[----:B012---:R-:W-:-:S05]  /*3cd0*/  IMAD.WIDE.U32 R6, R19, 0x4, R4 ;  /* 0x0000000413067825 */ /* 0x007fca00078e0004 */
[----:B------:R3:W-:Y:S02]  /*3ce0*/  REDG.E.ADD.STRONG.GPU desc[UR6][R6.64], R11 ;  /* 0x0000000b0600798e */ /* 0x0007e4000c12e106 */
.L_x_134:
[----:B------:R-:W-:Y:S05]  /*3cf0*/  BSYNC.RECONVERGENT B0 ;  /* 0x0000000000007941 */ /* 0x000fea0003800200 */
.L_x_133:
[----:B------:R-:W-:Y:S01]  /*3d00*/  BSSY.RECONVERGENT B0, `(.L_x_135) ;  /* 0x0000005000007945 */ /* 0x000fe20003800200 */
[----:B------:R-:W-:-:S03]  /*3d10*/  IMAD.IADD R19, R19, 0x1, R2 ;  /* 0x0000000113137824 */ /* 0x000fc600078e0202 */
[----:B------:R-:W-:Y:S05]  /*3d20*/  @!P3 BRA `(.L_x_136) ;  /* 0x000000000008b947 */ /* 0x000fea0003800000 */
[----:B0123--:R-:W-:-:S05]  /*3d30*/  IMAD.WIDE.U32 R6, R19, 0x4, R4 ;  /* 0x0000000413067825 */ /* 0x00ffca00078e0004 */
[----:B------:R4:W-:Y:S02]  /*3d40*/  REDG.E.ADD.STRONG.GPU desc[UR6][R6.64], R13 ;  /* 0x0000000d0600798e */ /* 0x0009e4000c12e106 */
.L_x_136:
[----:B------:R-:W-:Y:S05]  /*3d50*/  BSYNC.RECONVERGENT B0 ;  /* 0x0000000000007941 */ /* 0x000fea0003800200 */
.L_x_135:
[----:B------:R-:W-:-:S04]  /*3d60*/  IADD3 R19, PT, PT, R19, R2, RZ ;  /* 0x0000000213137210 */ /* 0x000fc80007ffe0ff */
[----:B------:R-:W-:-:S13]  /*3d70*/  ISETP.GE.U32.AND P0, PT, R19, 0x800, PT ;  /* 0x000008001300780c */ /* 0x000fda0003f06070 */
[----:B------:R-:W-:Y:S05]  /*3d80*/  @!P0 BRA `(.L_x_137) ;  /* 0xfffffffc00688947 */ /* 0x000fea000383ffff */
[----:B------:R-:W-:Y:S05]  /*3d90*/  EXIT ;  /* 0x000000000000794d */ /* 0x000fea0003800000 */
        .weak           $__internal_0_$__cuda_sm20_div_u16
        .type           $__internal_0_$__cuda_sm20_div_u16,@function
        .size           $__internal_0_$__cuda_sm20_div_u16,($__internal_1_$__cuda_sm3x_div_rn_noftz_f32_slowpath - $__internal_0_$__cuda_sm20_div_u16)
$__internal_0_$__cuda_sm20_div_u16:
[----:B------:R-:W0:Y:S01]  /*3da0*/  I2F.U16 R0, R3 ;  /* 0x0000000300007306 */ /* 0x000e220000101000 */
[----:B------:R-:W-:Y:S01]  /*3db0*/  IMAD.MOV.U32 R4, RZ, RZ, 0x4b800000 ;  /* 0x4b800000ff047424 */ /* 0x000fe200078e00ff */
[C---:B0-----:R-:W-:Y:S02]  /*3dc0*/  FSETP.GEU.AND P1, PT, |R0|.reuse, 1.175494350822287508e-38, PT ;  /* 0x008000000000780b */ /* 0x041fe40003f2e200 */
[----:B------:R-:W-:Y:S02]  /*3dd0*/  FSETP.GT.AND P0, PT, |R0|, 8.50705917302346158658e+37, PT ;  /* 0x7e8000000000780b */ /* 0x000fe40003f04200 */
[----:B------:R-:W-:-:S04]  /*3de0*/  FSEL R4, R4, 1, !P1 ;  /* 0x3f80000004047808 */ /* 0x000fc80004800000 */
[----:B------:R-:W-:Y:S01]  /*3df0*/  FSEL R5, R4, 0.25, !P0 ;  /* 0x3e80000004057808 */ /* 0x000fe20004000000 */
[----:B------:R-:W-:Y:S01]  /*3e00*/  IMAD.MOV.U32 R4, RZ, RZ, R7 ;  /* 0x000000ffff047224 */ /* 0x000fe200078e0007 */
[----:B------:R-:W-:-:S03]  /*3e10*/  ISETP.NE.U32.AND P0, PT, R3, RZ, PT ;  /* 0x000000ff0300720c */ /* 0x000fc60003f05070 */
[----:B------:R-:W-:Y:S01]  /*3e20*/  FMUL R6, R0, R5 ;  /* 0x0000000500067220 */ /* 0x000fe20000400000 */
[----:B------:R-:W-:-:S04]  /*3e30*/  LOP3.LUT R0, R8, 0xffff, RZ, 0xc0, !PT ;  /* 0x0000ffff08007812 */ /* 0x000fc800078ec0ff */
[----:B------:R-:W-:Y:S01]  /*3e40*/  I2FP.F32.U32.RZ R0, R0 ;  /* 0x0000000000007245 */ /* 0x000fe2000020d000 */
[----:B------:R-:W0:Y:S02]  /*3e50*/  MUFU.RCP R6, R6 ;  /* 0x0000000600067308 */ /* 0x000e240000001000 */
[----:B0-----:R-:W-:-:S04]  /*3e60*/  FMUL R5, R5, R6 ;  /* 0x0000000605057220 */ /* 0x001fc80000400000 */
[----:B------:R-:W-:-:S04]  /*3e70*/  VIADD R5, R5, 0x2 ;  /* 0x0000000205057836 */ /* 0x000fc80000000000 */
[----:B------:R-:W-:Y:S01]  /*3e80*/  FMUL.RZ R0, R0, R5 ;  /* 0x0000000500007220 */ /* 0x000fe2000040c000 */
[----:B------:R-:W-:-:S05]  /*3e90*/  IMAD.MOV.U32 R5, RZ, RZ, 0x0 ;  /* 0x00000000ff057424 */ /* 0x000fca00078e00ff */
[----:B------:R-:W0:Y:S02]  /*3ea0*/  F2I.U32.TRUNC.NTZ R0, R0 ;  /* 0x0000000000007305 */ /* 0x000e24000020f000 */
[----:B0-----:R-:W-:Y:S02]  /*3eb0*/  LOP3.LUT R3, R0, 0xffff, RZ, 0xc0, !PT ;  /* 0x0000ffff00037812 */ /* 0x001fe400078ec0ff */
[----:B------:R-:W-:Y:S01]  /*3ec0*/  @!P0 MOV R3, 0xffffffff ;  /* 0xffffffff00038802 */ /* 0x000fe20000000f00 */
[----:B------:R-:W-:Y:S06]  /*3ed0*/  RET.REL.NODEC R4 `(_Z30voxelize_mean_optimized_kernelPKfS0_PfPiii6float3fiii) ;  /* 0xffffffc004487950 */ /* 0x000fec0003c3ffff */
        .weak           $__internal_1_$__cuda_sm3x_div_rn_noftz_f32_slowpath
        .type           $__internal_1_$__cuda_sm3x_div_rn_noftz_f32_slowpath,@function
        .size           $__internal_1_$__cuda_sm3x_div_rn_noftz_f32_slowpath,(.L_x_252 - $__internal_1_$__cuda_sm3x_div_rn_noftz_f32_slowpath)
$__internal_1_$__cuda_sm3x_div_rn_noftz_f32_slowpath:
[----:B------:R-:W-:Y:S01]  /*3ee0*/  SHF.R.U32.HI R10, RZ, 0x17, R0 ;  /* 0x00000017ff0a7819 */ /* 0x000fe20000011600 */
[----:B------:R-:W-:Y:S01]  /*3ef0*/  BSSY.RECONVERGENT B0, `(.L_x_138) ;  /* 0x0000063000007945 */ /* 0x000fe20003800200 */
[----:B------:R-:W-:Y:S01]  /*3f00*/  SHF.R.U32.HI R13, RZ, 0x17, R20 ;  /* 0x00000017ff0d7819 */ /* 0x000fe20000011614 */
[----:B------:R-:W-:Y:S01]  /*3f10*/  IMAD.MOV.U32 R15, RZ, RZ, R0 ;  /* 0x000000ffff0f7224 */ /* 0x000fe200078e0000 */
[----:B------:R-:W-:Y:S02]  /*3f20*/  LOP3.LUT R10, R10, 0xff, RZ, 0xc0, !PT ;  /* 0x000000ff0a0a7812 */ /* 0x000fe400078ec0ff */
[----:B------:R-:W-:Y:S02]  /*3f30*/  LOP3.LUT R13, R13, 0xff, RZ, 0xc0, !PT ;  /* 0x000000ff0d0d7812 */ /* 0x000fe400078ec0ff */
[----:B------:R-:W-:-:S03]  /*3f40*/  IADD3 R14, PT, PT, R10, -0x1, RZ ;  /* 0xffffffff0a0e7810 */ /* 0x000fc60007ffe0ff */
[----:B------:R-:W-:Y:S01]  /*3f50*/  VIADD R9, R13, 0xffffffff ;  /* 0xffffffff0d097836 */ /* 0x000fe20000000000 */
[----:B------:R-:W-:-:S04]  /*3f60*/  ISETP.GT.U32.AND P0, PT, R14, 0xfd, PT ;  /* 0x000000fd0e00780c */ /* 0x000fc80003f04070 */
[----:B------:R-:W-:-:S13]  /*3f70*/  ISETP.GT.U32.OR P0, PT, R9, 0xfd, P0 ;  /* 0x000000fd0900780c */ /* 0x000fda0000704470 */
[----:B------:R-:W-:Y:S01]  /*3f80*/  @!P0 MOV R11, RZ ;  /* 0x000000ff000b8202 */ /* 0x000fe20000000f00 */
[----:B------:R-:W-:Y:S06]  /*3f90*/  @!P0 BRA `(.L_x_139) ;  /* 0x00000000005c8947 */ /* 0x000fec0003800000 */
[----:B------:R-:W-:Y:S02]  /*3fa0*/  FSETP.GTU.FTZ.AND P0, PT, |R20|, +INF , PT ;  /* 0x7f8000001400780b */ /* 0x000fe40003f1c200 */
[----:B------:R-:W-:-:S04]  /*3fb0*/  FSETP.GTU.FTZ.AND P1, PT, |R0|, +INF , PT ;  /* 0x7f8000000000780b */ /* 0x000fc80003f3c200 */
[----:B------:R-:W-:-:S13]  /*3fc0*/  PLOP3.LUT P0, PT, P0, P1, PT, 0xf8, 0x8f ;  /* 0x00000000008f781c */ /* 0x000fda0000703f70 */
[----:B------:R-:W-:Y:S05]  /*3fd0*/  @P0 BRA `(.L_x_140) ;  /* 0x00000004004c0947 */ /* 0x000fea0003800000 */
[----:B------:R-:W-:-:S13]  /*3fe0*/  LOP3.LUT P0, RZ, R15, 0x7fffffff, R20, 0xc8, !PT ;  /* 0x7fffffff0fff7812 */ /* 0x000fda000780c814 */
[----:B------:R-:W-:Y:S05]  /*3ff0*/  @!P0 BRA `(.L_x_141) ;  /* 0x00000004003c8947 */ /* 0x000fea0003800000 */
[----:B------:R-:W-:Y:S02]  /*4000*/  FSETP.NEU.FTZ.AND P2, PT, |R20|, +INF , PT ;  /* 0x7f8000001400780b */ /* 0x000fe40003f5d200 */
[----:B------:R-:W-:Y:S02]  /*4010*/  FSETP.NEU.FTZ.AND P1, PT, |R0|, +INF , PT ;  /* 0x7f8000000000780b */ /* 0x000fe40003f3d200 */
[----:B------:R-:W-:-:S11]  /*4020*/  FSETP.NEU.FTZ.AND P0, PT, |R20|, +INF , PT ;  /* 0x7f8000001400780b */ /* 0x000fd60003f1d200 */
[----:B------:R-:W-:Y:S05]  /*4030*/  @!P1 BRA !P2, `(.L_x_141) ;  /* 0x00000004002c9947 */ /* 0x000fea0005000000 */
[----:B------:R-:W-:-:S04]  /*4040*/  LOP3.LUT P2, RZ, R20, 0x7fffffff, RZ, 0xc0, !PT ;  /* 0x7fffffff14ff7812 */ /* 0x000fc8000784c0ff */
[----:B------:R-:W-:-:S13]  /*4050*/  PLOP3.LUT P1, PT, P1, P2, PT, 0x2f, 0xf2 ;  /* 0x0000000000f2781c */ /* 0x000fda0000f24577 */
[----:B------:R-:W-:Y:S05]  /*4060*/  @P1 BRA `(.L_x_142) ;  /* 0x0000000400181947 */ /* 0x000fea0003800000 */
[----:B------:R-:W-:-:S04]  /*4070*/  LOP3.LUT P1, RZ, R15, 0x7fffffff, RZ, 0xc0, !PT ;  /* 0x7fffffff0fff7812 */ /* 0x000fc8000782c0ff */
[----:B------:R-:W-:-:S13]  /*4080*/  PLOP3.LUT P0, PT, P0, P1, PT, 0x2f, 0xf2 ;  /* 0x0000000000f2781c */ /* 0x000fda0000702577 */
[----:B------:R-:W-:Y:S05]  /*4090*/  @P0 BRA `(.L_x_143) ;  /* 0x0000000400000947 */ /* 0x000fea0003800000 */
[----:B------:R-:W-:Y:S02]  /*40a0*/  ISETP.GE.AND P0, PT, R9, RZ, PT ;  /* 0x000000ff0900720c */ /* 0x000fe40003f06270 */
[----:B------:R-:W-:-:S11]  /*40b0*/  ISETP.GE.AND P1, PT, R14, RZ, PT ;  /* 0x000000ff0e00720c */ /* 0x000fd60003f26270 */
[----:B------:R-:W-:Y:S02]  /*40c0*/  @P0 IMAD.MOV.U32 R11, RZ, RZ, RZ ;  /* 0x000000ffff0b0224 */ /* 0x000fe400078e00ff */
[----:B------:R-:W-:Y:S01]  /*40d0*/  @!P0 FFMA R20, R20, 1.84467440737095516160e+19, RZ ;  /* 0x5f80000014148823 */ /* 0x000fe200000000ff */
[----:B------:R-:W-:Y:S02]  /*40e0*/  @!P0 IMAD.MOV.U32 R11, RZ, RZ, -0x40 ;  /* 0xffffffc0ff0b8424 */ /* 0x000fe400078e00ff */
[----:B------:R-:W-:-:S03]  /*40f0*/  @!P1 FFMA R15, R0, 1.84467440737095516160e+19, RZ ;  /* 0x5f800000000f9823 */ /* 0x000fc600000000ff */
[----:B------:R-:W-:-:S07]  /*4100*/  @!P1 IADD3 R11, PT, PT, R11, 0x40, RZ ;  /* 0x000000400b0b9810 */ /* 0x000fce0007ffe0ff */
.L_x_139:
[----:B------:R-:W-:Y:S01]  /*4110*/  LEA R28, R10, 0xc0800000, 0x17 ;  /* 0xc08000000a1c7811 */ /* 0x000fe200078eb8ff */
[----:B------:R-:W-:Y:S01]  /*4120*/  BSSY.RECONVERGENT B1, `(.L_x_144) ;  /* 0x0000036000017945 */ /* 0x000fe20003800200 */
[----:B------:R-:W-:-:S03]  /*4130*/  IADD3 R13, PT, PT, R13, -0x7f, RZ ;  /* 0xffffff810d0d7810 */ /* 0x000fc60007ffe0ff */
[----:B------:R-:W-:Y:S02]  /*4140*/  IMAD.IADD R28, R15, 0x1, -R28 ;  /* 0x000000010f1c7824 */ /* 0x000fe400078e0a1c */
[----:B------:R-:W-:Y:S02]  /*4150*/  IMAD R9, R13, -0x800000, R20 ;  /* 0xff8000000d097824 */ /* 0x000fe400078e0214 */
[----:B------:R-:W0:Y:S01]  /*4160*/  MUFU.RCP R15, R28 ;  /* 0x0000001c000f7308 */ /* 0x000e220000001000 */
[----:B------:R-:W-:-:S04]  /*4170*/  FADD.FTZ R14, -R28, -RZ ;  /* 0x800000ff1c0e7221 */ /* 0x000fc80000010100 */
[----:B0-----:R-:W-:-:S04]  /*4180*/  FFMA R18, R15, R14, 1 ;  /* 0x3f8000000f127423 */ /* 0x001fc8000000000e */
[----:B------:R-:W-:-:S04]  /*4190*/  FFMA R18, R15, R18, R15 ;  /* 0x000000120f127223 */ /* 0x000fc8000000000f */
[----:B------:R-:W-:-:S04]  /*41a0*/  FFMA R15, R9, R18, RZ ;  /* 0x00000012090f7223 */ /* 0x000fc800000000ff */
[----:B------:R-:W-:-:S04]  /*41b0*/  FFMA R20, R14, R15, R9 ;  /* 0x0000000f0e147223 */ /* 0x000fc80000000009 */
[----:B------:R-:W-:Y:S01]  /*41c0*/  FFMA R15, R18, R20, R15 ;  /* 0x00000014120f7223 */ /* 0x000fe2000000000f */
[----:B------:R-:W-:-:S03]  /*41d0*/  IADD3 R20, PT, PT, R13, 0x7f, -R10 ;  /* 0x0000007f0d147810 */ /* 0x000fc60007ffe80a */
[----:B------:R-:W-:Y:S02]  /*41e0*/  FFMA R14, R14, R15, R9 ;  /* 0x0000000f0e0e7223 */ /* 0x000fe40000000009 */
[----:B------:R-:W-:Y:S02]  /*41f0*/  IMAD.IADD R20, R20, 0x1, R11 ;  /* 0x0000000114147824 */ /* 0x000fe400078e020b */
[----:B------:R-:W-:-:S05]  /*4200*/  FFMA R9, R18, R14, R15 ;  /* 0x0000000e12097223 */ /* 0x000fca000000000f */
[----:B------:R-:W-:-:S04]  /*4210*/  SHF.R.U32.HI R10, RZ, 0x17, R9 ;  /* 0x00000017ff0a7819 */ /* 0x000fc80000011609 */
[----:B------:R-:W-:-:S04]  /*4220*/  LOP3.LUT R11, R10, 0xff, RZ, 0xc0, !PT ;  /* 0x000000ff0a0b7812 */ /* 0x000fc800078ec0ff */
[----:B------:R-:W-:-:S05]  /*4230*/  IADD3 R10, PT, PT, R11, R20, RZ ;  /* 0x000000140b0a7210 */ /* 0x000fca0007ffe0ff */
[----:B------:R-:W-:-:S05]  /*4240*/  VIADD R11, R10, 0xffffffff ;  /* 0xffffffff0a0b7836 */ /* 0x000fca0000000000 */
[----:B------:R-:W-:-:S13]  /*4250*/  ISETP.GE.U32.AND P0, PT, R11, 0xfe, PT ;  /* 0x000000fe0b00780c */ /* 0x000fda0003f06070 */
[----:B------:R-:W-:Y:S05]  /*4260*/  @!P0 BRA `(.L_x_145) ;  /* 0x0000000000808947 */ /* 0x000fea0003800000 */
[----:B------:R-:W-:-:S13]  /*4270*/  ISETP.GT.AND P0, PT, R10, 0xfe, PT ;  /* 0x000000fe0a00780c */ /* 0x000fda0003f04270 */
[----:B------:R-:W-:Y:S05]  /*4280*/  @P0 BRA `(.L_x_146) ;  /* 0x00000000006c0947 */ /* 0x000fea0003800000 */
[----:B------:R-:W-:-:S13]  /*4290*/  ISETP.GE.AND P0, PT, R10, 0x1, PT ;  /* 0x000000010a00780c */ /* 0x000fda0003f06270 */
[----:B------:R-:W-:Y:S05]  /*42a0*/  @P0 BRA `(.L_x_147) ;  /* 0x0000000000740947 */ /* 0x000fea0003800000 */
[----:B------:R-:W-:Y:S02]  /*42b0*/  ISETP.GE.AND P0, PT, R10, -0x18, PT ;  /* 0xffffffe80a00780c */ /* 0x000fe40003f06270 */
[----:B------:R-:W-:-:S11]  /*42c0*/  LOP3.LUT R9, R9, 0x80000000, RZ, 0xc0, !PT ;  /* 0x8000000009097812 */ /* 0x000fd600078ec0ff */
[----:B------:R-:W-:Y:S05]  /*42d0*/  @!P0 BRA `(.L_x_147) ;  /* 0x0000000000688947 */ /* 0x000fea0003800000 */
[CCC-:B------:R-:W-:Y:S01]  /*42e0*/  FFMA.RZ R11, R18.reuse, R14.reuse, R15.reuse ;  /* 0x0000000e120b7223 */ /* 0x1c0fe2000000c00f */
[CCC-:B------:R-:W-:Y:S01]  /*42f0*/  FFMA.RP R13, R18.reuse, R14.reuse, R15.reuse ;  /* 0x0000000e120d7223 */ /* 0x1c0fe2000000800f */
[----:B------:R-:W-:Y:S01]  /*4300*/  FFMA.RM R18, R18, R14, R15 ;  /* 0x0000000e12127223 */ /* 0x000fe2000000400f */
[C---:B------:R-:W-:Y:S02]  /*4310*/  IADD3 R14, PT, PT, R10.reuse, 0x20, RZ ;  /* 0x000000200a0e7810 */ /* 0x040fe40007ffe0ff */
[----:B------:R-:W-:Y:S02]  /*4320*/  LOP3.LUT R11, R11, 0x7fffff, RZ, 0xc0, !PT ;  /* 0x007fffff0b0b7812 */ /* 0x000fe400078ec0ff */
[C---:B------:R-:W-:Y:S02]  /*4330*/  ISETP.NE.AND P2, PT, R10.reuse, RZ, PT ;  /* 0x000000ff0a00720c */ /* 0x040fe40003f45270 */
[----:B------:R-:W-:Y:S02]  /*4340*/  LOP3.LUT R11, R11, 0x800000, RZ, 0xfc, !PT ;  /* 0x008000000b0b7812 */ /* 0x000fe400078efcff */
[----:B------:R-:W-:Y:S01]  /*4350*/  ISETP.NE.AND P1, PT, R10, RZ, PT ;  /* 0x000000ff0a00720c */ /* 0x000fe20003f25270 */
[----:B------:R-:W-:Y:S01]  /*4360*/  IMAD.MOV R10, RZ, RZ, -R10 ;  /* 0x000000ffff0a7224 */ /* 0x000fe200078e0a0a */
[----:B------:R-:W-:-:S02]  /*4370*/  SHF.L.U32 R14, R11, R14, RZ ;  /* 0x0000000e0b0e7219 */ /* 0x000fc400000006ff */
[----:B------:R-:W-:Y:S02]  /*4380*/  FSETP.NEU.FTZ.AND P0, PT, R13, R18, PT ;  /* 0x000000120d00720b */ /* 0x000fe40003f1d000 */
[----:B------:R-:W-:Y:S02]  /*4390*/  SEL R10, R10, RZ, P2 ;  /* 0x000000ff0a0a7207 */ /* 0x000fe40001000000 */
[----:B------:R-:W-:Y:S02]  /*43a0*/  ISETP.NE.AND P1, PT, R14, RZ, P1 ;  /* 0x000000ff0e00720c */ /* 0x000fe40000f25270 */
[----:B------:R-:W-:Y:S02]  /*43b0*/  SHF.R.U32.HI R13, RZ, R10, R11 ;  /* 0x0000000aff0d7219 */ /* 0x000fe4000001160b */
[----:B------:R-:W-:Y:S02]  /*43c0*/  PLOP3.LUT P0, PT, P0, P1, PT, 0xf8, 0x8f ;  /* 0x00000000008f781c */ /* 0x000fe40000703f70 */
[----:B------:R-:W-:-:S02]  /*43d0*/  SHF.R.U32.HI R11, RZ, 0x1, R13 ;  /* 0x00000001ff0b7819 */ /* 0x000fc4000001160d */
[----:B------:R-:W-:-:S04]  /*43e0*/  SEL R10, RZ, 0x1, !P0 ;  /* 0x00000001ff0a7807 */ /* 0x000fc80004000000 */
[----:B------:R-:W-:-:S04]  /*43f0*/  LOP3.LUT R10, R10, 0x1, R11, 0xf8, !PT ;  /* 0x000000010a0a7812 */ /* 0x000fc800078ef80b */
[----:B------:R-:W-:-:S04]  /*4400*/  LOP3.LUT R10, R10, R13, RZ, 0xc0, !PT ;  /* 0x0000000d0a0a7212 */ /* 0x000fc800078ec0ff */
[----:B------:R-:W-:-:S04]  /*4410*/  IADD3 R10, PT, PT, R11, R10, RZ ;  /* 0x0000000a0b0a7210 */ /* 0x000fc80007ffe0ff */
[----:B------:R-:W-:Y:S01]  /*4420*/  LOP3.LUT R9, R10, R9, RZ, 0xfc, !PT ;  /* 0x000000090a097212 */ /* 0x000fe200078efcff */
[----:B------:R-:W-:Y:S06]  /*4430*/  BRA `(.L_x_147) ;  /* 0x0000000000107947 */ /* 0x000fec0003800000 */
.L_x_146:
[----:B------:R-:W-:-:S04]  /*4440*/  LOP3.LUT R9, R9, 0x80000000, RZ, 0xc0, !PT ;  /* 0x8000000009097812 */ /* 0x000fc800078ec0ff */
[----:B------:R-:W-:Y:S01]  /*4450*/  LOP3.LUT R9, R9, 0x7f800000, RZ, 0xfc, !PT ;  /* 0x7f80000009097812 */ /* 0x000fe200078efcff */
[----:B------:R-:W-:Y:S06]  /*4460*/  BRA `(.L_x_147) ;  /* 0x0000000000047947 */ /* 0x000fec0003800000 */
.L_x_145:
[----:B------:R-:W-:-:S07]  /*4470*/  IMAD R9, R20, 0x800000, R9 ;  /* 0x0080000014097824 */ /* 0x000fce00078e0209 */
.L_x_147:
[----:B------:R-:W-:Y:S05]  /*4480*/  BSYNC.RECONVERGENT B1 ;  /* 0x0000000000017941 */ /* 0x000fea0003800200 */
.L_x_144:
[----:B------:R-:W-:Y:S05]  /*4490*/  BRA `(.L_x_148) ;  /* 0x0000000000207947 */ /* 0x000fea0003800000 */
.L_x_143:
[----:B------:R-:W-:-:S04]  /*44a0*/  LOP3.LUT R20, R15, 0x80000000, R20, 0x48, !PT ;  /* 0x800000000f147812 */ /* 0x000fc800078e4814 */
[----:B------:R-:W-:Y:S01]  /*44b0*/  LOP3.LUT R9, R20, 0x7f800000, RZ, 0xfc, !PT ;  /* 0x7f80000014097812 */ /* 0x000fe200078efcff */
[----:B------:R-:W-:Y:S06]  /*44c0*/  BRA `(.L_x_148) ;  /* 0x0000000000147947 */ /* 0x000fec0003800000 */
.L_x_142:
[----:B------:R-:W-:Y:S01]  /*44d0*/  LOP3.LUT R9, R15, 0x80000000, R20, 0x48, !PT ;  /* 0x800000000f097812 */ /* 0x000fe200078e4814 */
[----:B------:R-:W-:Y:S06]  /*44e0*/  BRA `(.L_x_148) ;  /* 0x00000000000c7947 */ /* 0x000fec0003800000 */
.L_x_141:
[----:B------:R-:W0:Y:S01]  /*44f0*/  MUFU.RSQ R9, -QNAN ;  /* 0xffc0000000097908 */ /* 0x000e220000001400 */
[----:B------:R-:W-:Y:S05]  /*4500*/  BRA `(.L_x_148) ;  /* 0x0000000000047947 */ /* 0x000fea0003800000 */
.L_x_140:
[----:B------:R-:W-:-:S07]  /*4510*/  FADD.FTZ R9, R20, R0 ;  /* 0x0000000014097221 */ /* 0x000fce0000010000 */
.L_x_148:
[----:B------:R-:W-:Y:S05]  /*4520*/  BSYNC.RECONVERGENT B0 ;  /* 0x0000000000007941 */ /* 0x000fea0003800200 */
.L_x_138:
[----:B------:R-:W-:-:S04]  /*4530*/  HFMA2 R13, -RZ, RZ, 0, 0 ;  /* 0x00000000ff0d7431 */ /* 0x000fc800000001ff */
[----:B0-----:R-:W-:Y:S05]  /*4540*/  RET.REL.NODEC R12 `(_Z30voxelize_mean_optimized_kernelPKfS0_PfPiii6float3fiii) ;  /* 0xffffffb80cac7950 */ /* 0x001fea0003c3ffff */
.L_x_149:
        /* <DEDUP_REMOVED lines=11> */
.L_x_252:


//--------------------- .text._Z35voxelize_occupancy_optimized_kernelPKfPii6float3fiii --------------------------
	.section	.text._Z35voxelize_occupancy_optimized_kernelPKfPii6float3fiii,"ax",@progbits
	.align	128
        .global         _Z35voxelize_occupancy_optimized_kernelPKfPii6float3fiii
        .type           _Z35voxelize_occupancy_optimized_kernelPKfPii6float3fiii,@function
        .size           _Z35voxelize_occupancy_optimized_kernelPKfPii6float3fiii,(.L_x_253 - _Z35voxelize_occupancy_optimized_kernelPKfPii6float3fiii)
        .other          _Z35voxelize_occupancy_optimized_kernelPKfPii6float3fiii,@"STO_CUDA_ENTRY STV_DEFAULT"
_Z35voxelize_occupancy_optimized_kernelPKfPii6float3fiii:
.text._Z35voxelize_occupancy_optimized_kernelPKfPii6float3fiii:
[----:B------:R-:W-:Y:S01]  /*0000*/  LDC R1, c[0x0][0x37c] ;  /* 0x0000df00ff017b82 */ /* 0x000fe20000000800 */
[----:B------:R-:W0:Y:S01]  /*0010*/  S2R R9, SR_TID.X ;  /* 0x0000000000097919 */ /* 0x000e220000002100 */
[----:B------:R-:W-:Y:S01]  /*0020*/  BSSY.RECONVERGENT B0, `(.L_x_150) ;  /* 0x0000040000007945 */ /* 0x000fe20003800200 */
[----:B0-----:R-:W-:-:S13]  /*0030*/  ISETP.GT.U32.AND P0, PT, R9, 0x3f, PT ;  /* 0x0000003f0900780c */ /* 0x001fda0003f04070 */
[----:B------:R-:W-:Y:S05]  /*0040*/  @P0 BRA `(.L_x_151) ;  /* 0x0000000000f40947 */ /* 0x000fea0003800000 */
[----:B------:R-:W0:Y:S01]  /*0050*/  LDC R7, c[0x0][0x360] ;  /* 0x0000d800ff077b82 */ /* 0x000e220000000800 */
[----:B------:R-:W-:Y:S01]  /*0060*/  BSSY.RECONVERGENT B1, `(.L_x_152) ;  /* 0x000002b000017945 */ /* 0x000fe20003800200 */
[----:B0-----:R-:W0:Y:S01]  /*0070*/  I2F.U32.RP R6, R7 ;  /* 0x0000000700067306 */ /* 0x001e220000209000 */
[----:B------:R-:W-:Y:S01]  /*0080*/  IMAD.IADD R0, R9, 0x1, R7 ;  /* 0x0000000109007824 */ /* 0x000fe200078e0207 */
[----:B------:R-:W-:-:S04]  /*0090*/  ISETP.NE.U32.AND P2, PT, R7, RZ, PT ;  /* 0x000000ff0700720c */ /* 0x000fc80003f45070 */
[C---:B------:R-:W-:Y:S02]  /*00a0*/  ISETP.GE.U32.AND P0, PT, R0.reuse, 0x40, PT ;  /* 0x000000400000780c */ /* 0x040fe40003f06070 */
[----:B------:R-:W-:Y:S01]  /*00b0*/  VIMNMX.U32 R5, PT, PT, R0, 0x40, !PT ;  /* 0x0000004000057848 */ /* 0x000fe20007fe0000 */
[----:B0-----:R-:W0:Y:S02]  /*00c0*/  MUFU.RCP R6, R6 ;  /* 0x0000000600067308 */ /* 0x001e240000001000 */
[----:B0-----:R-:W-:-:S06]  /*00d0*/  VIADD R2, R6, 0xffffffe ;  /* 0x0ffffffe06027836 */ /* 0x001fcc0000000000 */
[----:B------:R0:W1:Y:S02]  /*00e0*/  F2I.FTZ.U32.TRUNC.NTZ R3, R2 ;  /* 0x0000000200037305 */ /* 0x000064000021f000 */
[----:B0-----:R-:W-:Y:S02]  /*00f0*/  IMAD.MOV.U32 R2, RZ, RZ, RZ ;  /* 0x000000ffff027224 */ /* 0x001fe400078e00ff */
[----:B-1----:R-:W-:-:S04]  /*0100*/  IMAD.MOV R4, RZ, RZ, -R3 ;  /* 0x000000ffff047224 */ /* 0x002fc800078e0a03 */
[----:B------:R-:W-:Y:S01]  /*0110*/  IMAD R11, R4, R7, RZ ;  /* 0x00000007040b7224 */ /* 0x000fe200078e02ff */
[----:B------:R-:W-:-:S03]  /*0120*/  SEL R4, RZ, 0x1, P0 ;  /* 0x00000001ff047807 */ /* 0x000fc60000000000 */
[----:B------:R-:W-:Y:S01]  /*0130*/  IMAD.HI.U32 R6, R3, R11, R2 ;  /* 0x0000000b03067227 */ /* 0x000fe200078e0002 */
[----:B------:R-:W-:-:S05]  /*0140*/  IADD3 R5, PT, PT, R5, -R0, -R4 ;  /* 0x8000000005057210 */ /* 0x000fca0007ffe804 */
[----:B------:R-:W-:-:S04]  /*0150*/  IMAD.HI.U32 R3, R6, R5, RZ ;  /* 0x0000000506037227 */ /* 0x000fc800078e00ff */
[----:B------:R-:W-:-:S04]  /*0160*/  IMAD.MOV R0, RZ, RZ, -R3 ;  /* 0x000000ffff007224 */ /* 0x000fc800078e0a03 */
[----:B------:R-:W-:-:S05]  /*0170*/  IMAD R5, R7, R0, R5 ;  /* 0x0000000007057224 */ /* 0x000fca00078e0205 */
[----:B------:R-:W-:-:S13]  /*0180*/  ISETP.GE.U32.AND P0, PT, R5, R7, PT ;  /* 0x000000070500720c */ /* 0x000fda0003f06070 */
[----:B------:R-:W-:Y:S02]  /*0190*/  @P0 IMAD.IADD R5, R5, 0x1, -R7 ;  /* 0x0000000105050824 */ /* 0x000fe400078e0a07 */
[----:B------:R-:W-:-:S03]  /*01a0*/  @P0 VIADD R3, R3, 0x1 ;  /* 0x0000000103030836 */ /* 0x000fc60000000000 */
[----:B------:R-:W-:-:S13]  /*01b0*/  ISETP.GE.U32.AND P1, PT, R5, R7, PT ;  /* 0x000000070500720c */ /* 0x000fda0003f26070 */
[----:B------:R-:W-:Y:S01]  /*01c0*/  @P1 VIADD R3, R3, 0x1 ;  /* 0x0000000103031836 */ /* 0x000fe20000000000 */
[----:B------:R-:W-:-:S05]  /*01d0*/  @!P2 LOP3.LUT R3, RZ, R7, RZ, 0x33, !PT ;  /* 0x00000007ff03a212 */ /* 0x000fca00078e33ff */
[----:B------:R-:W-:-:S05]  /*01e0*/  IMAD.IADD R3, R4, 0x1, R3 ;  /* 0x0000000104037824 */ /* 0x000fca00078e0203 */
[C---:B------:R-:W-:Y:S02]  /*01f0*/  LOP3.LUT R0, R3.reuse, 0x3, RZ, 0xc0, !PT ;  /* 0x0000000303007812 */ /* 0x040fe400078ec0ff */
[----:B------:R-:W-:Y:S02]  /*0200*/  ISETP.GE.U32.AND P1, PT, R3, 0x3, PT ;  /* 0x000000030300780c */ /* 0x000fe40003f26070 */
[----:B------:R-:W-:Y:S01]  /*0210*/  ISETP.NE.AND P0, PT, R0, 0x3, PT ;  /* 0x000000030000780c */ /* 0x000fe20003f05270 */
[----:B------:R-:W-:-:S12]  /*0220*/  IMAD.MOV.U32 R0, RZ, RZ, R9 ;  /* 0x000000ffff007224 */ /* 0x000fd800078e0009 */
[----:B------:R-:W-:Y:S05]  /*0230*/  @!P0 BRA `(.L_x_153) ;  /* 0x0000000000348947 */ /* 0x000fea0003800000 */
[----:B------:R-:W0:Y:S01]  /*0240*/  S2UR UR5, SR_CgaCtaId ;  /* 0x00000000000579c3 */ /* 0x000e220000008800 */
[----:B------:R-:W-:Y:S01]  /*0250*/  VIADD R0, R3, 0x1 ;  /* 0x0000000103007836 */ /* 0x000fe20000000000 */
[----:B------:R-:W-:-:S04]  /*0260*/  UMOV UR4, 0x400 ;  /* 0x0000040000047882 */ /* 0x000fc80000000000 */
[----:B------:R-:W-:-:S05]  /*0270*/  LOP3.LUT R2, R0, 0x3, RZ, 0xc0, !PT ;  /* 0x0000000300027812 */ /* 0x000fca00078ec0ff */
[----:B------:R-:W-:Y:S02]  /*0280*/  IMAD R0, R2, R7, R9 ;  /* 0x0000000702007224 */ /* 0x000fe400078e0209 */
[----:B------:R-:W-:Y:S01]  /*0290*/  IMAD.MOV R3, RZ, RZ, -R2 ;  /* 0x000000ffff037224 */ /* 0x000fe200078e0a02 */
[----:B0-----:R-:W-:-:S06]  /*02a0*/  ULEA UR4, UR5, UR4, 0x18 ;  /* 0x0000000405047291 */ /* 0x001fcc000f8ec0ff */
[----:B------:R-:W-:-:S07]  /*02b0*/  LEA R2, R9, UR4, 0x2 ;  /* 0x0000000409027c11 */ /* 0x000fce000f8e10ff */
.L_x_154:
[----:B------:R-:W-:Y:S01]  /*02c0*/  VIADD R3, R3, 0x1 ;  /* 0x0000000103037836 */ /* 0x000fe20000000000 */
[----:B------:R0:W-:Y:S04]  /*02d0*/  STS [R2], RZ ;  /* 0x000000ff02007388 */ /* 0x0001e80000000800 */
[----:B------:R-:W-:Y:S01]  /*02e0*/  ISETP.NE.AND P0, PT, R3, RZ, PT ;  /* 0x000000ff0300720c */ /* 0x000fe20003f05270 */
[----:B0-----:R-:W-:-:S12]  /*02f0*/  IMAD R2, R7, 0x4, R2 ;  /* 0x0000000407027824 */ /* 0x001fd800078e0202 */
[----:B------:R-:W-:Y:S05]  /*0300*/  @P0 BRA `(.L_x_154) ;  /* 0xfffffffc00ec0947 */ /* 0x000fea000383ffff */
.L_x_153:
[----:B------:R-:W-:Y:S05]  /*0310*/  BSYNC.RECONVERGENT B1 ;  /* 0x0000000000017941 */ /* 0x000fea0003800200 */
.L_x_152:
[----:B------:R-:W-:Y:S05]  /*0320*/  @!P1 BRA `(.L_x_151) ;  /* 0x00000000003c9947 */ /* 0x000fea0003800000 */
[----:B------:R-:W0:Y:S01]  /*0330*/  S2UR UR5, SR_CgaCtaId ;  /* 0x00000000000579c3 */ /* 0x000e220000008800 */
[----:B------:R-:W-:Y:S02]  /*0340*/  UMOV UR4, 0x400 ;  /* 0x0000040000047882 */ /* 0x000fe40000000000 */
[----:B0-----:R-:W-:-:S06]  /*0350*/  ULEA UR4, UR5, UR4, 0x18 ;  /* 0x0000000405047291 */ /* 0x001fcc000f8ec0ff */
[----:B------:R-:W-:-:S07]  /*0360*/  LEA R2, R0, UR4, 0x2 ;  /* 0x0000000400027c11 */ /* 0x000fce000f8e10ff */
.L_x_155:
[C-C-:B------:R-:W-:Y:S01]  /*0370*/  IMAD R3, R7.reuse, 0x4, R2.reuse ;  /* 0x0000000407037824 */ /* 0x140fe200078e0202 */
[----:B------:R0:W-:Y:S01]  /*0380*/  STS [R2], RZ ;  /* 0x000000ff02007388 */ /* 0x0001e20000000800 */
[C-C-:B------:R-:W-:Y:S02]  /*0390*/  IMAD R4, R7.reuse, 0x8, R2.reuse ;  /* 0x0000000807047824 */ /* 0x140fe400078e0202 */
[C---:B------:R-:W-:Y:S01]  /*03a0*/  IMAD R5, R7.reuse, 0xc, R2 ;  /* 0x0000000c07057824 */ /* 0x040fe200078e0202 */
[----:B------:R1:W-:Y:S01]  /*03b0*/  STS [R3], RZ ;  /* 0x000000ff03007388 */ /* 0x0003e20000000800 */
[----:B------:R-:W-:-:S03]  /*03c0*/  IMAD R0, R7, 0x4, R0 ;  /* 0x0000000407007824 */ /* 0x000fc600078e0200 */
[----:B------:R1:W-:Y:S01]  /*03d0*/  STS [R4], RZ ;  /* 0x000000ff04007388 */ /* 0x0003e20000000800 */
[----:B0-----:R-:W-:Y:S01]  /*03e0*/  IMAD R2, R7, 0x10, R2 ;  /* 0x0000001007027824 */ /* 0x001fe200078e0202 */
[----:B------:R-:W-:Y:S02]  /*03f0*/  ISETP.GE.U32.AND P0, PT, R0, 0x40, PT ;  /* 0x000000400000780c */ /* 0x000fe40003f06070 */
[----:B------:R1:W-:Y:S11]  /*0400*/  STS [R5], RZ ;  /* 0x000000ff05007388 */ /* 0x0003f60000000800 */
[----:B-1----:R-:W-:Y:S05]  /*0410*/  @!P0 BRA `(.L_x_155) ;  /* 0xfffffffc00d48947 */ /* 0x002fea000383ffff */
.L_x_151:
[----:B------:R-:W-:Y:S05]  /*0420*/  BSYNC.RECONVERGENT B0 ;  /* 0x0000000000007941 */ /* 0x000fea0003800200 */
.L_x_150:
[----:B------:R-:W0:Y:S01]  /*0430*/  S2UR UR4, SR_CTAID.X ;  /* 0x00000000000479c3 */ /* 0x000e220000002500 */
[----:B------:R-:W1:Y:S01]  /*0440*/  LDCU UR5, c[0x0][0x390] ;  /* 0x00007200ff0577ac */ /* 0x000e620008000800 */
[----:B------:R-:W-:Y:S01]  /*0450*/  BSSY B0, `(.L_x_156) ;  /* 0x0000067000007945 */ /* 0x000fe20003800000 */
[----:B------:R-:W2:Y:S05]  /*0460*/  LDCU.64 UR6, c[0x0][0x358] ;  /* 0x00006b00ff0677ac */ /* 0x000eaa0008000a00 */
[----:B------:R-:W0:Y:S01]  /*0470*/  LDC R8, c[0x0][0x360] ;  /* 0x0000d800ff087b82 */ /* 0x000e220000000800 */
[----:B------:R-:W3:Y:S01]  /*0480*/  LDCU UR8, c[0x0][0x398] ;  /* 0x00007300ff0877ac */ /* 0x000ee20008000800 */
[----:B------:R-:W4:Y:S01]  /*0490*/  LDCU UR9, c[0x0][0x39c] ;  /* 0x00007380ff0977ac */ /* 0x000f220008000800 */
[----:B------:R-:W0:Y:S02]  /*04a0*/  LDCU.64 UR10, c[0x0][0x390] ;  /* 0x00007200ff0a77ac */ /* 0x000e240008000a00 */
[----:B0-----:R-:W-:-:S03]  /*04b0*/  IMAD R11, R8, UR4, R9 ;  /* 0x00000004080b7c24 */ /* 0x001fc6000f8e0209 */
[----:B------:R-:W-:Y:S02]  /*04c0*/  BAR.SYNC.DEFER_BLOCKING 0x0 ;  /* 0x0000000000007b1d */ /* 0x000fe40000010000 */
[----:B-1----:R-:W-:-:S13]  /*04d0*/  ISETP.GE.AND P0, PT, R11, UR5, PT ;  /* 0x000000050b007c0c */ /* 0x002fda000bf06270 */
[----:B--234-:R-:W-:Y:S05]  /*04e0*/  @P0 BRA `(.L_x_157) ;  /* 0x0000000400740947 */ /* 0x01cfea0003800000 */
[----:B------:R-:W0:Y:S01]  /*04f0*/  LDC R14, c[0x0][0x3a0] ;  /* 0x0000e800ff0e7b82 */ /* 0x000e220000000800 */
[----:B------:R-:W1:Y:S07]  /*0500*/  LDCU UR4, c[0x0][0x370] ;  /* 0x00006e00ff0477ac */ /* 0x000e6e0008000800 */
[----:B------:R-:W2:Y:S08]  /*0510*/  LDC R12, c[0x0][0x3a4] ;  /* 0x0000e900ff0c7b82 */ /* 0x000eb00000000800 */
[----:B------:R-:W3:Y:S01]  /*0520*/  LDC.64 R6, c[0x0][0x380] ;  /* 0x0000e000ff067b82 */ /* 0x000ee20000000a00 */
[----:B-1----:R-:W-:-:S07]  /*0530*/  IMAD R10, R8, UR4, RZ ;  /* 0x00000004080a7c24 */ /* 0x002fce000f8e02ff */
[----:B------:R-:W1:Y:S02]  /*0540*/  LDC.64 R4, c[0x0][0x3a8] ;  /* 0x0000ea00ff047b82 */ /* 0x000e640000000a00 */
.L_x_166:
[----:B------:R-:W-:-:S04]  /*0550*/  IMAD R17, R11, 0x3, RZ ;  /* 0x000000030b117824 */ /* 0x000fc800078e02ff */
[----:B---3--:R-:W-:-:S05]  /*0560*/  IMAD.WIDE R16, R17, 0x4, R6 ;  /* 0x0000000411107825 */ /* 0x008fca00078e0206 */
[----:B0-----:R-:W3:Y:S01]  /*0570*/  LDG.E.CONSTANT R3, desc[UR6][R16.64] ;  /* 0x0000000610037981 */ /* 0x001ee2000c1e9900 */
[----:B0-----:R-:W0:Y:S01]  /*0580*/  MUFU.RCP R19, R14 ;  /* 0x0000000e00137308 */ /* 0x001e220000001000 */
[----:B------:R-:W-:Y:S01]  /*0590*/  IMAD.IADD R11, R10, 0x1, R11 ;  /* 0x000000010a0b7824 */ /* 0x000fe200078e020b */
[----:B------:R-:W-:Y:S05]  /*05a0*/  YIELD ;  /* 0x0000000000007946 */ /* 0x000fea0003800000 */
[----:B------:R-:W5:Y:S04]  /*05b0*/  LDG.E.CONSTANT R15, desc[UR6][R16.64+0x4] ;  /* 0x00000406100f7981 */ /* 0x000f68000c1e9900 */
[----:B------:R4:W5:Y:S01]  /*05c0*/  LDG.E.CONSTANT R13, desc[UR6][R16.64+0x8] ;  /* 0x00000806100d7981 */ /* 0x000962000c1e9900 */
[----:B------:R-:W-:Y:S01]  /*05d0*/  BSSY.RECONVERGENT B1, `(.L_x_158) ;  /* 0x000000e000017945 */ /* 0x000fe20003800200 */
[----:B------:R-:W-:Y:S01]  /*05e0*/  ISETP.GE.AND P3, PT, R11, UR10, PT ;  /* 0x0000000a0b007c0c */ /* 0x000fe2000bf66270 */
[----:B0-----:R-:W-:-:S04]  /*05f0*/  FFMA R0, R19, -R14, 1 ;  /* 0x3f80000013007423 */ /* 0x001fc8000000080e */
[----:B------:R-:W-:Y:S02]  /*0600*/  FFMA R2, R19, R0, R19 ;  /* 0x0000000013027223 */ /* 0x000fe40000000013 */
[----:B------:R-:W0:Y:S01]  /*0610*/  LDC R0, c[0x0][0x3a0] ;  /* 0x0000e800ff007b82 */ /* 0x000e220000000800 */
[----:B---3--:R-:W-:-:S04]  /*0620*/  FADD R3, R3, -UR11 ;  /* 0x8000000b03037e21 */ /* 0x008fc80008000000 */
[----:B------:R-:W3:Y:S01]  /*0630*/  FCHK P0, R3, R14 ;  /* 0x0000000e03007302 */ /* 0x000ee20000000000 */
[----:B------:R-:W-:-:S04]  /*0640*/  FFMA R19, R3, R2, RZ ;  /* 0x0000000203137223 */ /* 0x000fc800000000ff */
[----:B------:R-:W-:-:S04]  /*0650*/  FFMA R18, R19, -R14, R3 ;  /* 0x8000000e13127223 */ /* 0x000fc80000000003 */
[----:B----4-:R-:W-:Y:S01]  /*0660*/  FFMA R17, R2, R18, R19 ;  /* 0x0000001202117223 */ /* 0x010fe20000000013 */
[----:B0--3--:R-:W-:Y:S06]  /*0670*/  @!P0 BRA `(.L_x_159) ;  /* 0x00000000000c8947 */ /* 0x009fec0003800000 */
[----:B------:R-:W-:-:S07]  /*0680*/  MOV R16, 0x6a0 ;  /* 0x000006a000107802 */ /* 0x000fce0000000f00 */
[----:B-12--5:R-:W-:Y:S05]  /*0690*/  CALL.REL.NOINC `($__internal_2_$__cuda_sm3x_div_rn_noftz_f32_slowpath) ;  /* 0x0000000800d07944 */ /* 0x026fea0003c00000 */
[----:B------:R-:W-:-:S07]  /*06a0*/  IMAD.MOV.U32 R17, RZ, RZ, R18 ;  /* 0x000000ffff117224 */ /* 0x000fce00078e0012 */
.L_x_159:
[----:B------:R-:W-:Y:S05]  /*06b0*/  BSYNC.RECONVERGENT B1 ;  /* 0x0000000000017941 */ /* 0x000fea0003800200 */
.L_x_158:
[----:B------:R-:W0:Y:S01]  /*06c0*/  MUFU.RCP R3, R14 ;  /* 0x0000000e00037308 */ /* 0x000e220000001000 */
[----:B-----5:R-:W-:Y:S01]  /*06d0*/  FADD R18, R15, -UR8 ;  /* 0x800000080f127e21 */ /* 0x020fe20008000000 */
[----:B------:R-:W-:Y:S06]  /*06e0*/  BSSY.RECONVERGENT B1, `(.L_x_160) ;  /* 0x000000d000017945 */ /* 0x000fec0003800200 */
[----:B------:R-:W3:Y:S08]  /*06f0*/  FCHK P0, R18, R14 ;  /* 0x0000000e12007302 */ /* 0x000ef00000000000 */
[----:B------:R-:W4:Y:S01]  /*0700*/  F2I.FLOOR.NTZ R17, R17 ;  /* 0x0000001100117305 */ /* 0x000f220000207100 */
[----:B0-----:R-:W-:-:S04]  /*0710*/  FFMA R2, R3, -R14, 1 ;  /* 0x3f80000003027423 */ /* 0x001fc8000000080e */
[----:B------:R-:W-:-:S04]  /*0720*/  FFMA R2, R3, R2, R3 ;  /* 0x0000000203027223 */ /* 0x000fc80000000003 */
[----:B------:R-:W-:-:S04]  /*0730*/  FFMA R3, R2, R18, RZ ;  /* 0x0000001202037223 */ /* 0x000fc800000000ff */
[----:B------:R-:W-:-:S04]  /*0740*/  FFMA R16, R3, -R14, R18 ;  /* 0x8000000e03107223 */ /* 0x000fc80000000012 */
[----:B------:R-:W-:Y:S01]  /*0750*/  FFMA R15, R2, R16, R3 ;  /* 0x00000010020f7223 */ /* 0x000fe20000000003 */
[----:B---34-:R-:W-:Y:S06]  /*0760*/  @!P0 BRA `(.L_x_161) ;  /* 0x0000000000108947 */ /* 0x018fec0003800000 */
[----:B------:R-:W-:Y:S01]  /*0770*/  IMAD.MOV.U32 R3, RZ, RZ, R18 ;  /* 0x000000ffff037224 */ /* 0x000fe200078e0012 */
[----:B------:R-:W-:-:S07]  /*0780*/  MOV R16, 0x7a0 ;  /* 0x000007a000107802 */ /* 0x000fce0000000f00 */
[----:B-12---:R-:W-:Y:S05]  /*0790*/  CALL.REL.NOINC `($__internal_2_$__cuda_sm3x_div_rn_noftz_f32_slowpath) ;  /* 0x0000000800907944 */ /* 0x006fea0003c00000 */
[----:B------:R-:W-:-:S07]  /*07a0*/  IMAD.MOV.U32 R15, RZ, RZ, R18 ;  /* 0x000000ffff0f7224 */ /* 0x000fce00078e0012 */
.L_x_161:
[----:B------:R-:W-:Y:S05]  /*07b0*/  BSYNC.RECONVERGENT B1 ;  /* 0x0000000000017941 */ /* 0x000fea0003800200 */
.L_x_160:
[----:B------:R-:W0:Y:S01]  /*07c0*/  MUFU.RCP R3, R14 ;  /* 0x0000000e00037308 */ /* 0x000e220000001000 */
[----:B------:R-:W-:Y:S01]  /*07d0*/  FADD R13, R13, -UR9 ;  /* 0x800000090d0d7e21 */ /* 0x000fe20008000000 */
        /* <DEDUP_REMOVED lines=13> */
.L_x_163:
[----:B------:R-:W-:Y:S05]  /*08b0*/  BSYNC.RECONVERGENT B1 ;  /* 0x0000000000017941 */ /* 0x000fea0003800200 */
.L_x_162:
[----:B------:R-:W0:Y:S01]  /*08c0*/  F2I.FLOOR.NTZ R2, R2 ;  /* 0x0000000200027305 */ /* 0x000e220000207100 */
[----:B--2---:R-:W-:Y:S01]  /*08d0*/  ISETP.GE.AND P1, PT, R17, R12, PT ;  /* 0x0000000c1100720c */ /* 0x004fe20003f26270 */
[----:B------:R-:W-:Y:S01]  /*08e0*/  BSSY.RECONVERGENT B1, `(.L_x_164) ;  /* 0x000001c000017945 */ /* 0x000fe20003800200 */
[----:B-1----:R-:W-:Y:S02]  /*08f0*/  ISETP.GE.AND P2, PT, R15, R4, PT ;  /* 0x000000040f00720c */ /* 0x002fe40003f46270 */
[----:B------:R-:W-:Y:S02]  /*0900*/  ISETP.GT.AND P1, PT, R17, -0x1, !P1 ;  /* 0xffffffff1100780c */ /* 0x000fe40004f24270 */
[----:B------:R-:W-:Y:S02]  /*0910*/  ISETP.GT.AND P2, PT, R15, -0x1, !P2 ;  /* 0xffffffff0f00780c */ /* 0x000fe40005744270 */
[----:B0-----:R-:W-:-:S04]  /*0920*/  ISETP.GE.AND P0, PT, R2, R5, PT ;  /* 0x000000050200720c */ /* 0x001fc80003f06270 */
[----:B------:R-:W-:-:S04]  /*0930*/  ISETP.GT.AND P0, PT, R2, -0x1, !P0 ;  /* 0xffffffff0200780c */ /* 0x000fc80004704270 */
[----:B------:R-:W-:-:S13]  /*0940*/  PLOP3.LUT P0, PT, P0, P1, P2, 0x80, 0x0 ;  /* 0x000000000000781c */ /* 0x000fda0000703020 */
[----:B------:R-:W-:Y:S05]  /*0950*/  @!P0 BRA `(.L_x_165) ;  /* 0x0000000000508947 */ /* 0x000fea0003800000 */
[----:B------:R-:W-:Y:S01]  /*0960*/  IMAD R15, R2, R4, R15 ;  /* 0x00000004020f7224 */ /* 0x000fe200078e020f */
[----:B------:R-:W0:Y:S01]  /*0970*/  S2UR UR5, SR_CgaCtaId ;  /* 0x00000000000579c3 */ /* 0x000e220000008800 */
[----:B------:R-:W-:Y:S02]  /*0980*/  UMOV UR4, 0x400 ;  /* 0x0000040000047882 */ /* 0x000fe40000000000 */
[----:B------:R-:W-:-:S05]  /*0990*/  IMAD R15, R15, R12, R17 ;  /* 0x0000000c0f0f7224 */ /* 0x000fca00078e0211 */
[----:B------:R-:W-:-:S04]  /*09a0*/  SHF.R.S32.HI R0, RZ, 0x1f, R15 ;  /* 0x0000001fff007819 */ /* 0x000fc8000001140f */
[----:B------:R-:W-:-:S04]  /*09b0*/  LEA.HI R0, R0, R15, RZ, 0xb ;  /* 0x0000000f00007211 */ /* 0x000fc800078f58ff */
[----:B------:R-:W-:-:S05]  /*09c0*/  LOP3.LUT R0, R0, 0xfffff800, RZ, 0xc0, !PT ;  /* 0xfffff80000007812 */ /* 0x000fca00078ec0ff */
[----:B------:R-:W-:Y:S01]  /*09d0*/  IMAD.IADD R0, R15, 0x1, -R0 ;  /* 0x000000010f007824 */ /* 0x000fe200078e0a00 */
[----:B0-----:R-:W-:-:S04]  /*09e0*/  ULEA UR4, UR5, UR4, 0x18 ;  /* 0x0000000405047291 */ /* 0x001fc8000f8ec0ff */
[----:B------:R-:W-:-:S04]  /*09f0*/  PRMT R2, R0, 0x9910, RZ ;  /* 0x0000991000027816 */ /* 0x000fc800000000ff */
[----:B------:R-:W-:-:S04]  /*0a00*/  SHF.R.S32.HI R2, RZ, 0xf, R2 ;  /* 0x0000000fff027819 */ /* 0x000fc80000011402 */
[----:B------:R-:W-:-:S04]  /*0a10*/  LOP3.LUT R3, R2, 0xffff, RZ, 0xc0, !PT ;  /* 0x0000ffff02037812 */ /* 0x000fc800078ec0ff */
[----:B------:R-:W-:Y:S01]  /*0a20*/  LEA.HI R2, R3, R0, RZ, 0x15 ;  /* 0x0000000003027211 */ /* 0x000fe200078fa8ff */
[----:B------:R-:W-:-:S03]  /*0a30*/  IMAD.MOV.U32 R3, RZ, RZ, 0x1 ;  /* 0x00000001ff037424 */ /* 0x000fc600078e00ff */
[----:B------:R-:W-:Y:S02]  /*0a40*/  PRMT R2, R2, 0x9910, RZ ;  /* 0x0000991002027816 */ /* 0x000fe400000000ff */
[----:B------:R-:W-:Y:S02]  /*0a50*/  SHF.L.W.U32 R3, R3, R0, RZ ;  /* 0x0000000003037219 */ /* 0x000fe40000000eff */
[----:B------:R-:W-:-:S04]  /*0a60*/  SHF.R.S32.HI R2, RZ, 0x5, R2 ;  /* 0x00000005ff027819 */ /* 0x000fc80000011402 */
[----:B------:R-:W-:-:S04]  /*0a70*/  PRMT R2, R2, 0x9910, RZ ;  /* 0x0000991002027816 */ /* 0x000fc800000000ff */
[----:B------:R-:W-:-:S05]  /*0a80*/  LEA R0, R2, UR4, 0x2 ;  /* 0x0000000402007c11 */ /* 0x000fca000f8e10ff */
[----:B------:R0:W-:Y:S02]  /*0a90*/  ATOMS.OR RZ, [R0], R3 ;  /* 0x0000000300ff738c */ /* 0x0001e40003000000 */
.L_x_165:
[----:B------:R-:W-:Y:S05]  /*0aa0*/  BSYNC.RECONVERGENT B1 ;  /* 0x0000000000017941 */ /* 0x000fea0003800200 */
.L_x_164:
[----:B------:R-:W-:Y:S05]  /*0ab0*/  @!P3 BRA `(.L_x_166) ;  /* 0xfffffff800a4b947 */ /* 0x000fea000383ffff */
.L_x_157:
[----:B------:R-:W-:Y:S05]  /*0ac0*/  BSYNC B0 ;  /* 0x0000000000007941 */ /* 0x000fea0003800000 */
.L_x_156:
[----:B------:R-:W1:Y:S01]  /*0ad0*/  I2F.U32.RP R4, R8 ;  /* 0x0000000800047306 */ /* 0x000e620000209000 */
[----:B0-----:R-:W-:Y:S01]  /*0ae0*/  IMAD.IADD R0, R9, 0x1, R8 ;  /* 0x0000000109007824 */ /* 0x001fe200078e0208 */
[----:B------:R-:W-:Y:S01]  /*0af0*/  ISETP.NE.U32.AND P2, PT, R8, RZ, PT ;  /* 0x000000ff0800720c */ /* 0x000fe20003f45070 */
[----:B------:R-:W-:Y:S05]  /*0b00*/  WARPSYNC.ALL ;  /* 0x0000000000007948 */ /* 0x000fea0003800000 */
[----:B------:R-:W-:Y:S06]  /*0b10*/  BAR.SYNC.DEFER_BLOCKING 0x0 ;  /* 0x0000000000007b1d */ /* 0x000fec0000010000 */
[----:B------:R-:W-:Y:S01]  /*0b20*/  BSSY.RECONVERGENT B0, `(.L_x_167) ;  /* 0x000002c000007945 */ /* 0x000fe20003800200 */
[----:B-1----:R-:W0:Y:S02]  /*0b30*/  MUFU.RCP R4, R4 ;  /* 0x0000000400047308 */ /* 0x002e240000001000 */
[----:B0-----:R-:W-:-:S06]  /*0b40*/  VIADD R2, R4, 0xffffffe ;  /* 0x0ffffffe04027836 */ /* 0x001fcc0000000000 */
[----:B------:R0:W1:Y:S02]  /*0b50*/  F2I.FTZ.U32.TRUNC.NTZ R3, R2 ;  /* 0x0000000200037305 */ /* 0x000064000021f000 */
[----:B0-----:R-:W-:Y:S02]  /*0b60*/  IMAD.MOV.U32 R2, RZ, RZ, RZ ;  /* 0x000000ffff027224 */ /* 0x001fe400078e00ff */
[----:B-1----:R-:W-:-:S04]  /*0b70*/  IMAD.MOV R5, RZ, RZ, -R3 ;  /* 0x000000ffff057224 */ /* 0x002fc800078e0a03 */
[----:B------:R-:W-:-:S04]  /*0b80*/  IMAD R5, R5, R8, RZ ;  /* 0x0000000805057224 */ /* 0x000fc800078e02ff */
[----:B------:R-:W-:Y:S01]  /*0b90*/  IMAD.HI.U32 R6, R3, R5, R2 ;  /* 0x0000000503067227 */ /* 0x000fe200078e0002 */
[----:B------:R-:W-:-:S05]  /*0ba0*/  LOP3.LUT R3, R0, 0x7ff, RZ, 0x3c, !PT ;  /* 0x000007ff00037812 */ /* 0x000fca00078e3cff */
        /* <DEDUP_REMOVED lines=17> */
.L_x_171:
[----:B0-----:R-:W-:Y:S01]  /*0cc0*/  SHF.R.U32.HI R4, RZ, 0x3, R9 ;  /* 0x00000003ff047819 */ /* 0x001fe20000011609 */
[----:B------:R-:W-:Y:S01]  /*0cd0*/  VIADD R0, R0, 0x1 ;  /* 0x0000000100007836 */ /* 0x000fe20000000000 */
[----:B------:R-:W-:Y:S02]  /*0ce0*/  BSSY.RECONVERGENT B1, `(.L_x_169) ;  /* 0x000000d000017945 */ /* 0x000fe40003800200 */
[----:B------:R-:W-:Y:S02]  /*0cf0*/  LOP3.LUT R4, R4, 0x1ffffffc, RZ, 0xc0, !PT ;  /* 0x1ffffffc04047812 */ /* 0x000fe400078ec0ff */
[----:B------:R-:W-:-:S03]  /*0d00*/  LOP3.LUT R6, R7, R0, RZ, 0x3c, !PT ;  /* 0x0000000007067212 */ /* 0x000fc600078e3cff */
[----:B------:R-:W-:Y:S01]  /*0d10*/  IMAD.IADD R4, R11, 0x1, R4 ;  /* 0x000000010b047824 */ /* 0x000fe200078e0204 */
[----:B------:R-:W-:-:S05]  /*0d20*/  ISETP.NE.AND P1, PT, R6, 0x2, PT ;  /* 0x000000020600780c */ /* 0x000fca0003f25270 */
[----:B------:R-:W0:Y:S02]  /*0d30*/  LDS R4, [R4] ;  /* 0x0000000004047984 */ /* 0x000e240000000800 */
[----:B0-----:R-:W-:-:S04]  /*0d40*/  SHF.R.W.U32.HI R5, RZ, R9, R4 ;  /* 0x00000009ff057219 */ /* 0x001fc80000011e04 */
[----:B------:R-:W-:-:S04]  /*0d50*/  LOP3.LUT R5, R5, 0x1, RZ, 0xc0, !PT ;  /* 0x0000000105057812 */ /* 0x000fc800078ec0ff */
[----:B------:R-:W-:-:S13]  /*0d60*/  ISETP.NE.U32.AND P0, PT, R5, 0x1, PT ;  /* 0x000000010500780c */ /* 0x000fda0003f05070 */
[----:B-----5:R-:W-:Y:S05]  /*0d70*/  @P0 BRA `(.L_x_170) ;  /* 0x00000000000c0947 */ /* 0x020fea0003800000 */
[----:B------:R-:W-:Y:S02]  /*0d80*/  IMAD.MOV.U32 R13, RZ, RZ, 0x1 ;  /* 0x00000001ff0d7424 */ /* 0x000fe400078e00ff */
[----:B-1----:R-:W-:-:S05]  /*0d90*/  IMAD.WIDE.U32 R4, R9, 0x4, R2 ;  /* 0x0000000409047825 */ /* 0x002fca00078e0002 */
[----:B------:R0:W5:Y:S02]  /*0da0*/  ATOMG.E.EXCH.STRONG.GPU PT, RZ, desc[UR6][R4.64], R13 ;  /* 0x8000000d04ff79a8 */ /* 0x000164000c1ef106 */
.L_x_170:
[----:B------:R-:W-:Y:S05]  /*0db0*/  BSYNC.RECONVERGENT B1 ;  /* 0x0000000000017941 */ /* 0x000fea0003800200 */
.L_x_169:
[----:B------:R-:W-:Y:S01]  /*0dc0*/  IMAD.IADD R9, R8, 0x1, R9 ;  /* 0x0000000108097824 */ /* 0x000fe200078e0209 */
[----:B------:R-:W-:Y:S06]  /*0dd0*/  @P1 BRA `(.L_x_171) ;  /* 0xfffffffc00b81947 */ /* 0x000fec000383ffff */
.L_x_168:
[----:B------:R-:W-:Y:S05]  /*0de0*/  BSYNC.RECONVERGENT B0 ;  /* 0x0000000000007941 */ /* 0x000fea0003800200 */
.L_x_167:
[----:B------:R-:W2:Y:S01]  /*0df0*/  S2UR UR5, SR_CgaCtaId ;  /* 0x00000000000579c3 */ /* 0x000ea20000008800 */
[C-C-:B0-----:R-:W-:Y:S01]  /*0e00*/  IMAD R5, R8.reuse, 0x2, R9.reuse ;  /* 0x0000000208057824 */ /* 0x141fe200078e0209 */
[----:B------:R-:W-:Y:S01]  /*0e10*/  UMOV UR4, 0x400 ;  /* 0x0000040000047882 */ /* 0x000fe20000000000 */
[----:B------:R-:W-:Y:S02]  /*0e20*/  IMAD R7, R8, 0x3, R9 ;  /* 0x0000000308077824 */ /* 0x000fe400078e0209 */
[----:B------:R-:W-:-:S03]  /*0e30*/  IMAD.IADD R11, R9, 0x1, R8 ;  /* 0x00000001090b7824 */ /* 0x000fc600078e0208 */
[----:B-1----:R-:W0:Y:S01]  /*0e40*/  LDC.64 R2, c[0x0][0x388] ;  /* 0x0000e200ff027b82 */ /* 0x002e220000000a00 */
[----:B--2---:R-:W-:-:S12]  /*0e50*/  ULEA UR4, UR5, UR4, 0x18 ;  /* 0x0000000405047291 */ /* 0x004fd8000f8ec0ff */
.L_x_180:
[----:B------:R-:W-:Y:S01]  /*0e60*/  SHF.R.U32.HI R0, RZ, 0x3, R9 ;  /* 0x00000003ff007819 */ /* 0x000fe20000011609 */
[----:B------:R-:W-:Y:S01]  /*0e70*/  BSSY.RECONVERGENT B0, `(.L_x_172) ;  /* 0x000001c000007945 */ /* 0x000fe20003800200 */
[----:B------:R-:W-:Y:S02]  /*0e80*/  SHF.R.U32.HI R4, RZ, 0x3, R11 ;  /* 0x00000003ff047819 */ /* 0x000fe4000001160b */
[----:B------:R-:W-:Y:S02]  /*0e90*/  LOP3.LUT R0, R0, 0x1ffffffc, RZ, 0xc0, !PT ;  /* 0x1ffffffc00007812 */ /* 0x000fe400078ec0ff */
[----:B------:R-:W-:Y:S02]  /*0ea0*/  SHF.R.U32.HI R10, RZ, 0x3, R5 ;  /* 0x00000003ff0a7819 */ /* 0x000fe40000011605 */
[----:B-1234-:R-:W-:Y:S02]  /*0eb0*/  SHF.R.U32.HI R13, RZ, 0x3, R7 ;  /* 0x00000003ff0d7819 */ /* 0x01efe40000011607 */
[----:B------:R-:W1:Y:S01]  /*0ec0*/  LDS R0, [R0+UR4] ;  /* 0x0000000400007984 */ /* 0x000e620008000800 */
[----:B------:R-:W-:-:S02]  /*0ed0*/  LOP3.LUT R6, R4, 0x1ffffffc, RZ, 0xc0, !PT ;  /* 0x1ffffffc04067812 */ /* 0x000fc400078ec0ff */
[----:B------:R-:W-:Y:S02]  /*0ee0*/  LOP3.LUT R12, R10, 0x1ffffffc, RZ, 0xc0, !PT ;  /* 0x1ffffffc0a0c7812 */ /* 0x000fe400078ec0ff */
[----:B------:R-:W-:Y:S02]  /*0ef0*/  LOP3.LUT R14, R13, 0x1ffffffc, RZ, 0xc0, !PT ;  /* 0x1ffffffc0d0e7812 */ /* 0x000fe400078ec0ff */
[----:B------:R-:W2:Y:S04]  /*0f00*/  LDS R6, [R6+UR4] ;  /* 0x0000000406067984 */ /* 0x000ea80008000800 */
[----:B------:R-:W3:Y:S04]  /*0f10*/  LDS R12, [R12+UR4] ;  /* 0x000000040c0c7984 */ /* 0x000ee80008000800 */
[----:B------:R-:W4:Y:S01]  /*0f20*/  LDS R14, [R14+UR4] ;  /* 0x000000040e0e7984 */ /* 0x000f220008000800 */
[----:B-1----:R-:W-:-:S04]  /*0f30*/  SHF.R.W.U32.HI R4, RZ, R9, R0 ;  /* 0x00000009ff047219 */ /* 0x002fc80000011e00 */
[----:B------:R-:W-:Y:S02]  /*0f40*/  LOP3.LUT R4, R4, 0x1, RZ, 0xc0, !PT ;  /* 0x0000000104047812 */ /* 0x000fe400078ec0ff */
[----:B--2---:R-:W-:Y:S02]  /*0f50*/  SHF.R.W.U32.HI R10, RZ, R11, R6 ;  /* 0x0000000bff0a7219 */ /* 0x004fe40000011e06 */
[----:B------:R-:W-:Y:S02]  /*0f60*/  ISETP.NE.U32.AND P0, PT, R4, 0x1, PT ;  /* 0x000000010400780c */ /* 0x000fe40003f05070 */
[----:B---3--:R-:W-:Y:S02]  /*0f70*/  SHF.R.W.U32.HI R13, RZ, R5, R12 ;  /* 0x00000005ff0d7219 */ /* 0x008fe40000011e0c */
[----:B------:R-:W-:Y:S02]  /*0f80*/  LOP3.LUT R10, R10, 0x1, RZ, 0xc0, !PT ;  /* 0x000000010a0a7812 */ /* 0x000fe400078ec0ff */
[----:B----4-:R-:W-:-:S02]  /*0f90*/  SHF.R.W.U32.HI R15, RZ, R7, R14 ;  /* 0x00000007ff0f7219 */ /* 0x010fc40000011e0e */
[----:B------:R-:W-:Y:S02]  /*0fa0*/  LOP3.LUT R13, R13, 0x1, RZ, 0xc0, !PT ;  /* 0x000000010d0d7812 */ /* 0x000fe400078ec0ff */
[----:B------:R-:W-:Y:S02]  /*0fb0*/  LOP3.LUT R15, R15, 0x1, RZ, 0xc0, !PT ;  /* 0x000000010f0f7812 */ /* 0x000fe400078ec0ff */
[----:B------:R-:W-:Y:S02]  /*0fc0*/  ISETP.NE.U32.AND P1, PT, R10, 0x1, PT ;  /* 0x000000010a00780c */ /* 0x000fe40003f25070 */
[----:B------:R-:W-:Y:S02]  /*0fd0*/  ISETP.NE.U32.AND P2, PT, R13, 0x1, PT ;  /* 0x000000010d00780c */ /* 0x000fe40003f45070 */
[----:B------:R-:W-:Y:S01]  /*0fe0*/  ISETP.NE.U32.AND P3, PT, R15, 0x1, PT ;  /* 0x000000010f00780c */ /* 0x000fe20003f65070 */
[----:B------:R-:W-:-:S12]  /*0ff0*/  @P0 BRA `(.L_x_173) ;  /* 0x00000000000c0947 */ /* 0x000fd80003800000 */
[----:B------:R-:W-:Y:S02]  /*1000*/  IMAD.MOV.U32 R15, RZ, RZ, 0x1 ;  /* 0x00000001ff0f7424 */ /* 0x000fe400078e00ff */
[----:B0-----:R-:W-:-:S05]  /*1010*/  IMAD.WIDE.U32 R12, R9, 0x4, R2 ;  /* 0x00000004090c7825 */ /* 0x001fca00078e0002 */
[----:B------:R1:W5:Y:S02]  /*1020*/  ATOMG.E.EXCH.STRONG.GPU PT, RZ, desc[UR6][R12.64], R15 ;  /* 0x8000000f0cff79a8 */ /* 0x000364000c1ef106 */
.L_x_173:
[----:B------:R-:W-:Y:S05]  /*1030*/  BSYNC.RECONVERGENT B0 ;  /* 0x0000000000007941 */ /* 0x000fea0003800200 */
.L_x_172:
[----:B------:R-:W-:Y:S04]  /*1040*/  BSSY.RECONVERGENT B0, `(.L_x_174) ;  /* 0x0000005000007945 */ /* 0x000fe80003800200 */
[----:B------:R-:W-:Y:S05]  /*1050*/  @P1 BRA `(.L_x_175) ;  /* 0x00000000000c1947 */ /* 0x000fea0003800000 */
[----:B-1----:R-:W-:Y:S02]  /*1060*/  IMAD.MOV.U32 R15, RZ, RZ, 0x1 ;  /* 0x00000001ff0f7424 */ /* 0x002fe400078e00ff */
[----:B0-----:R-:W-:-:S05]  /*1070*/  IMAD.WIDE.U32 R12, R11, 0x4, R2 ;  /* 0x000000040b0c7825 */ /* 0x001fca00078e0002 */
[----:B------:R2:W5:Y:S02]  /*1080*/  ATOMG.E.EXCH.STRONG.GPU PT, RZ, desc[UR6][R12.64], R15 ;  /* 0x8000000f0cff79a8 */ /* 0x000564000c1ef106 */
.L_x_175:
[----:B------:R-:W-:Y:S05]  /*1090*/  BSYNC.RECONVERGENT B0 ;  /* 0x0000000000007941 */ /* 0x000fea0003800200 */
.L_x_174:
[----:B------:R-:W-:Y:S04]  /*10a0*/  BSSY.RECONVERGENT B0, `(.L_x_176) ;  /* 0x0000005000007945 */ /* 0x000fe80003800200 */
[----:B------:R-:W-:Y:S05]  /*10b0*/  @P2 BRA `(.L_x_177) ;  /* 0x00000000000c2947 */ /* 0x000fea0003800000 */
[----:B-12---:R-:W-:Y:S02]  /*10c0*/  IMAD.MOV.U32 R15, RZ, RZ, 0x1 ;  /* 0x00000001ff0f7424 */ /* 0x006fe400078e00ff */
[----:B0-----:R-:W-:-:S05]  /*10d0*/  IMAD.WIDE.U32 R12, R5, 0x4, R2 ;  /* 0x00000004050c7825 */ /* 0x001fca00078e0002 */
[----:B------:R3:W5:Y:S02]  /*10e0*/  ATOMG.E.EXCH.STRONG.GPU PT, RZ, desc[UR6][R12.64], R15 ;  /* 0x8000000f0cff79a8 */ /* 0x000764000c1ef106 */
.L_x_177:
[----:B------:R-:W-:Y:S05]  /*10f0*/  BSYNC.RECONVERGENT B0 ;  /* 0x0000000000007941 */ /* 0x000fea0003800200 */
.L_x_176:
[----:B------:R-:W-:Y:S01]  /*1100*/  BSSY.RECONVERGENT B0, `(.L_x_178) ;  /* 0x0000006000007945 */ /* 0x000fe20003800200 */
[----:B------:R-:W-:-:S03]  /*1110*/  IADD3 R9, PT, PT, R8, R9, R8 ;  /* 0x0000000908097210 */ /* 0x000fc60007ffe008 */
[----:B------:R-:W-:Y:S05]  /*1120*/  @P3 BRA `(.L_x_179) ;  /* 0x00000000000c3947 */ /* 0x000fea0003800000 */
[----:B-123--:R-:W-:Y:S02]  /*1130*/  IMAD.MOV.U32 R15, RZ, RZ, 0x1 ;  /* 0x00000001ff0f7424 */ /* 0x00efe400078e00ff */
[----:B0-----:R-:W-:-:S05]  /*1140*/  IMAD.WIDE.U32 R12, R7, 0x4, R2 ;  /* 0x00000004070c7825 */ /* 0x001fca00078e0002 */
[----:B------:R4:W5:Y:S02]  /*1150*/  ATOMG.E.EXCH.STRONG.GPU PT, RZ, desc[UR6][R12.64], R15 ;  /* 0x8000000f0cff79a8 */ /* 0x000964000c1ef106 */
.L_x_179:
[----:B------:R-:W-:Y:S05]  /*1160*/  BSYNC.RECONVERGENT B0 ;  /* 0x0000000000007941 */ /* 0x000fea0003800200 */
.L_x_178:
[C---:B------:R-:W-:Y:S01]  /*1170*/  IADD3 R9, PT, PT, R8.reuse, R9, R8 ;  /* 0x0000000908097210 */ /* 0x040fe20007ffe008 */
[C---:B------:R-:W-:Y:S02]  /*1180*/  IMAD R5, R8.reuse, 0x4, R5 ;  /* 0x0000000408057824 */ /* 0x040fe400078e0205 */
[C---:B------:R-:W-:Y:S01]  /*1190*/  IMAD R7, R8.reuse, 0x4, R7 ;  /* 0x0000000408077824 */ /* 0x040fe200078e0207 */
[----:B------:R-:W-:Y:S01]  /*11a0*/  ISETP.GE.U32.AND P0, PT, R9, 0x800, PT ;  /* 0x000008000900780c */ /* 0x000fe20003f06070 */
[----:B------:R-:W-:-:S12]  /*11b0*/  IMAD R11, R8, 0x4, R11 ;  /* 0x00000004080b7824 */ /* 0x000fd800078e020b */
[----:B------:R-:W-:Y:S05]  /*11c0*/  @!P0 BRA `(.L_x_180) ;  /* 0xfffffffc00248947 */ /* 0x000fea000383ffff */
[----:B------:R-:W-:Y:S05]  /*11d0*/  EXIT ;  /* 0x000000000000794d */ /* 0x000fea0003800000 */
        .weak           $__internal_2_$__cuda_sm3x_div_rn_noftz_f32_slowpath
        .type           $__internal_2_$__cuda_sm3x_div_rn_noftz_f32_slowpath,@function
        .size           $__internal_2_$__cuda_sm3x_div_rn_noftz_f32_slowpath,(.L_x_253 - $__internal_2_$__cuda_sm3x_div_rn_noftz_f32_slowpath)
$__internal_2_$__cuda_sm3x_div_rn_noftz_f32_slowpath:
[--C-:B------:R-:W-:Y:S01]  /*11e0*/  SHF.R.U32.HI R18, RZ, 0x17, R0.reuse ;  /* 0x00000017ff127819 */ /* 0x100fe20000011600 */
[----:B------:R-:W-:Y:S01]  /*11f0*/  BSSY.RECONVERGENT B2, `(.L_x_181) ;  /* 0x0000064000027945 */ /* 0x000fe20003800200 */
[--C-:B------:R-:W-:Y:S01]  /*1200*/  SHF.R.U32.HI R2, RZ, 0x17, R3.reuse ;  /* 0x00000017ff027819 */ /* 0x100fe20000011603 */
[----:B------:R-:W-:Y:S01]  /*1210*/  IMAD.MOV.U32 R21, RZ, RZ, R0 ;  /* 0x000000ffff157224 */ /* 0x000fe200078e0000 */
[----:B------:R-:W-:Y:S02]  /*1220*/  LOP3.LUT R18, R18, 0xff, RZ, 0xc0, !PT ;  /* 0x000000ff12127812 */ /* 0x000fe400078ec0ff */
[----:B------:R-:W-:Y:S01]  /*1230*/  LOP3.LUT R24, R2, 0xff, RZ, 0xc0, !PT ;  /* 0x000000ff02187812 */ /* 0x000fe200078ec0ff */
[----:B------:R-:W-:Y:S02]  /*1240*/  IMAD.MOV.U32 R2, RZ, RZ, R3 ;  /* 0x000000ffff027224 */ /* 0x000fe400078e0003 */
[----:B------:R-:W-:Y:S02]  /*1250*/  VIADD R20, R18, 0xffffffff ;  /* 0xffffffff12147836 */ /* 0x000fe40000000000 */
[----:B------:R-:W-:-:S03]  /*1260*/  VIADD R22, R24, 0xffffffff ;  /* 0xffffffff18167836 */ /* 0x000fc60000000000 */
[----:B------:R-:W-:-:S04]  /*1270*/  ISETP.GT.U32.AND P0, PT, R20, 0xfd, PT ;  /* 0x000000fd1400780c */ /* 0x000fc80003f04070 */
[----:B------:R-:W-:-:S13]  /*1280*/  ISETP.GT.U32.OR P0, PT, R22, 0xfd, P0 ;  /* 0x000000fd1600780c */ /* 0x000fda0000704470 */
[----:B------:R-:W-:Y:S01]  /*1290*/  @!P0 IMAD.MOV.U32 R19, RZ, RZ, RZ ;  /* 0x000000ffff138224 */ /* 0x000fe200078e00ff */
[----:B------:R-:W-:Y:S06]  /*12a0*/  @!P0 BRA `(.L_x_182) ;  /* 0x00000000005c8947 */ /* 0x000fec0003800000 */
[----:B------:R-:W-:Y:S02]  /*12b0*/  FSETP.GTU.FTZ.AND P0, PT, |R3|, +INF , PT ;  /* 0x7f8000000300780b */ /* 0x000fe40003f1c200 */
[----:B------:R-:W-:-:S04]  /*12c0*/  FSETP.GTU.FTZ.AND P1, PT, |R0|, +INF , PT ;  /* 0x7f8000000000780b */ /* 0x000fc80003f3c200 */
[----:B------:R-:W-:-:S13]  /*12d0*/  PLOP3.LUT P0, PT, P0, P1, PT, 0xf8, 0x8f ;  /* 0x00000000008f781c */ /* 0x000fda0000703f70 */
[----:B------:R-:W-:Y:S05]  /*12e0*/  @P0 BRA `(.L_x_183) ;  /* 0x00000004004c0947 */ /* 0x000fea0003800000 */
[----:B------:R-:W-:-:S13]  /*12f0*/  LOP3.LUT P0, RZ, R21, 0x7fffffff, R2, 0xc8, !PT ;  /* 0x7fffffff15ff7812 */ /* 0x000fda000780c802 */
[----:B------:R-:W-:Y:S05]  /*1300*/  @!P0 BRA `(.L_x_184) ;  /* 0x00000004003c8947 */ /* 0x000fea0003800000 */
[C---:B------:R-:W-:Y:S02]  /*1310*/  FSETP.NEU.FTZ.AND P2, PT, |R3|.reuse, +INF , PT ;  /* 0x7f8000000300780b */ /* 0x040fe40003f5d200 */
        /* <DEDUP_REMOVED lines=14> */
[----:B------:R-:W-:Y:S02]  /*1400*/  @!P1 FFMA R21, R0, 1.84467440737095516160e+19, RZ ;  /* 0x5f80000000159823 */ /* 0x000fe400000000ff */
[----:B------:R-:W-:-:S07]  /*1410*/  @!P1 VIADD R19, R19, 0x40 ;  /* 0x0000004013139836 */ /* 0x000fce0000000000 */
.L_x_182:
[----:B------:R-:W-:Y:S01]  /*1420*/  LEA R20, R18, 0xc0800000, 0x17 ;  /* 0xc080000012147811 */ /* 0x000fe200078eb8ff */
[----:B------:R-:W-:Y:S01]  /*1430*/  VIADD R3, R24, 0xffffff81 ;  /* 0xffffff8118037836 */ /* 0x000fe20000000000 */
[----:B------:R-:W-:Y:S03]  /*1440*/  BSSY.RECONVERGENT B3, `(.L_x_187) ;  /* 0x0000035000037945 */ /* 0x000fe60003800200 */
[----:B------:R-:W-:Y:S01]  /*1450*/  IMAD.IADD R22, R21, 0x1, -R20 ;  /* 0x0000000115167824 */ /* 0x000fe200078e0a14 */
[C---:B------:R-:W-:Y:S01]  /*1460*/  IADD3 R18, PT, PT, R3.reuse, 0x7f, -R18 ;  /* 0x0000007f03127810 */ /* 0x040fe20007ffe812 */
[----:B------:R-:W-:Y:S02]  /*1470*/  IMAD R2, R3, -0x800000, R2 ;  /* 0xff80000003027824 */ /* 0x000fe400078e0202 */
[----:B------:R-:W0:Y:S01]  /*1480*/  MUFU.RCP R21, R22 ;  /* 0x0000001600157308 */ /* 0x000e220000001000 */
[----:B------:R-:W-:Y:S01]  /*1490*/  FADD.FTZ R23, -R22, -RZ ;  /* 0x800000ff16177221 */ /* 0x000fe20000010100 */
[----:B------:R-:W-:-:S03]  /*14a0*/  IMAD.IADD R18, R18, 0x1, R19 ;  /* 0x0000000112127824 */ /* 0x000fc600078e0213 */
[----:B0-----:R-:W-:-:S04]  /*14b0*/  FFMA R20, R21, R23, 1 ;  /* 0x3f80000015147423 */ /* 0x001fc80000000017 */
[----:B------:R-:W-:-:S04]  /*14c0*/  FFMA R21, R21, R20, R21 ;  /* 0x0000001415157223 */ /* 0x000fc80000000015 */
[----:B------:R-:W-:-:S04]  /*14d0*/  FFMA R20, R2, R21, RZ ;  /* 0x0000001502147223 */ /* 0x000fc800000000ff */
[----:B------:R-:W-:-:S04]  /*14e0*/  FFMA R24, R23, R20, R2 ;  /* 0x0000001417187223 */ /* 0x000fc80000000002 */
[----:B------:R-:W-:-:S04]  /*14f0*/  FFMA R20, R21, R24, R20 ;  /* 0x0000001815147223 */ /* 0x000fc80000000014 */
[----:B------:R-:W-:-:S04]  /*1500*/  FFMA R23, R23, R20, R2 ;  /* 0x0000001417177223 */ /* 0x000fc80000000002 */
[----:B------:R-:W-:-:S05]  /*1510*/  FFMA R2, R21, R23, R20 ;  /* 0x0000001715027223 */ /* 0x000fca0000000014 */
[----:B------:R-:W-:-:S04]  /*1520*/  SHF.R.U32.HI R3, RZ, 0x17, R2 ;  /* 0x00000017ff037819 */ /* 0x000fc80000011602 */
[----:B------:R-:W-:-:S05]  /*1530*/  LOP3.LUT R3, R3, 0xff, RZ, 0xc0, !PT ;  /* 0x000000ff03037812 */ /* 0x000fca00078ec0ff */
[----:B------:R-:W-:-:S04]  /*1540*/  IMAD.IADD R22, R3, 0x1, R18 ;  /* 0x0000000103167824 */ /* 0x000fc800078e0212 */
        /* <DEDUP_REMOVED lines=10> */
[-CC-:B------:R-:W-:Y:S01]  /*15f0*/  FFMA.RZ R3, R21, R23.reuse, R20.reuse ;  /* 0x0000001715037223 */ /* 0x180fe2000000c014 */
[C---:B------:R-:W-:Y:S01]  /*1600*/  VIADD R19, R22.reuse, 0x20 ;  /* 0x0000002016137836 */ /* 0x040fe20000000000 */
[C---:B------:R-:W-:Y:S02]  /*1610*/  ISETP.NE.AND P2, PT, R22.reuse, RZ, PT ;  /* 0x000000ff1600720c */ /* 0x040fe40003f45270 */
[----:B------:R-:W-:Y:S02]  /*1620*/  ISETP.NE.AND P1, PT, R22, RZ, PT ;  /* 0x000000ff1600720c */ /* 0x000fe40003f25270 */
[----:B------:R-:W-:Y:S01]  /*1630*/  LOP3.LUT R18, R3, 0x7fffff, RZ, 0xc0, !PT ;  /* 0x007fffff03127812 */ /* 0x000fe200078ec0ff */
[CCC-:B------:R-:W-:Y:S01]  /*1640*/  FFMA.RP R3, R21.reuse, R23.reuse, R20.reuse ;  /* 0x0000001715037223 */ /* 0x1c0fe20000008014 */
[----:B------:R-:W-:Y:S01]  /*1650*/  FFMA.RM R20, R21, R23, R20 ;  /* 0x0000001715147223 */ /* 0x000fe20000004014 */
[----:B------:R-:W-:Y:S01]  /*1660*/  IMAD.MOV R21, RZ, RZ, -R22 ;  /* 0x000000ffff157224 */ /* 0x000fe200078e0a16 */
[----:B------:R-:W-:-:S03]  /*1670*/  LOP3.LUT R18, R18, 0x800000, RZ, 0xfc, !PT ;  /* 0x0080000012127812 */ /* 0x000fc600078efcff */
[----:B------:R-:W-:Y:S02]  /*1680*/  FSETP.NEU.FTZ.AND P0, PT, R3, R20, PT ;  /* 0x000000140300720b */ /* 0x000fe40003f1d000 */
[----:B------:R-:W-:Y:S02]  /*1690*/  SHF.L.U32 R19, R18, R19, RZ ;  /* 0x0000001312137219 */ /* 0x000fe400000006ff */
[----:B------:R-:W-:Y:S02]  /*16a0*/  SEL R3, R21, RZ, P2 ;  /* 0x000000ff15037207 */ /* 0x000fe40001000000 */
[----:B------:R-:W-:Y:S02]  /*16b0*/  ISETP.NE.AND P1, PT, R19, RZ, P1 ;  /* 0x000000ff1300720c */ /* 0x000fe40000f25270 */
[----:B------:R-:W-:Y:S02]  /*16c0*/  SHF.R.U32.HI R3, RZ, R3, R18 ;  /* 0x00000003ff037219 */ /* 0x000fe40000011612 */
[----:B------:R-:W-:-:S02]  /*16d0*/  PLOP3.LUT P0, PT, P0, P1, PT, 0xf8, 0x8f ;  /* 0x00000000008f781c */ /* 0x000fc40000703f70 */
[----:B------:R-:W-:Y:S02]  /*16e0*/  SHF.R.U32.HI R19, RZ, 0x1, R3 ;  /* 0x00000001ff137819 */ /* 0x000fe40000011603 */
[----:B------:R-:W-:-:S04]  /*16f0*/  SEL R18, RZ, 0x1, !P0 ;  /* 0x00000001ff127807 */ /* 0x000fc80004000000 */
[----:B------:R-:W-:-:S04]  /*1700*/  LOP3.LUT R18, R18, 0x1, R19, 0xf8, !PT ;  /* 0x0000000112127812 */ /* 0x000fc800078ef813 */
[----:B------:R-:W-:-:S05]  /*1710*/  LOP3.LUT R18, R18, R3, RZ, 0xc0, !PT ;  /* 0x0000000312127212 */ /* 0x000fca00078ec0ff */
[----:B------:R-:W-:-:S05]  /*1720*/  IMAD.IADD R19, R19, 0x1, R18 ;  /* 0x0000000113137824 */ /* 0x000fca00078e0212 */
[----:B------:R-:W-:Y:S01]  /*1730*/  LOP3.LUT R2, R19, R2, RZ, 0xfc, !PT ;  /* 0x0000000213027212 */ /* 0x000fe200078efcff */
[----:B------:R-:W-:Y:S06]  /*1740*/  BRA `(.L_x_190) ;  /* 0x0000000000107947 */ /* 0x000fec0003800000 */
.L_x_189:
[----:B------:R-:W-:-:S04]  /*1750*/  LOP3.LUT R2, R2, 0x80000000, RZ, 0xc0, !PT ;  /* 0x8000000002027812 */ /* 0x000fc800078ec0ff */
[----:B------:R-:W-:Y:S01]  /*1760*/  LOP3.LUT R2, R2, 0x7f800000, RZ, 0xfc, !PT ;  /* 0x7f80000002027812 */ /* 0x000fe200078efcff */
[----:B------:R-:W-:Y:S06]  /*1770*/  BRA `(.L_x_190) ;  /* 0x0000000000047947 */ /* 0x000fec0003800000 */
.L_x_188:
[----:B------:R-:W-:-:S07]  /*1780*/  IMAD R2, R18, 0x800000, R2 ;  /* 0x0080000012027824 */ /* 0x000fce00078e0202 */
.L_x_190:
[----:B------:R-:W-:Y:S05]  /*1790*/  BSYNC.RECONVERGENT B3 ;  /* 0x0000000000037941 */ /* 0x000fea0003800200 */
.L_x_187:
[----:B------:R-:W-:Y:S05]  /*17a0*/  BRA `(.L_x_191) ;  /* 0x0000000000207947 */ /* 0x000fea0003800000 */
.L_x_186:
[----:B------:R-:W-:-:S04]  /*17b0*/  LOP3.LUT R2, R21, 0x80000000, R2, 0x48, !PT ;  /* 0x8000000015027812 */ /* 0x000fc800078e4802 */
[----:B------:R-:W-:Y:S01]  /*17c0*/  LOP3.LUT R2, R2, 0x7f800000, RZ, 0xfc, !PT ;  /* 0x7f80000002027812 */ /* 0x000fe200078efcff */
[----:B------:R-:W-:Y:S06]  /*17d0*/  BRA `(.L_x_191) ;  /* 0x0000000000147947 */ /* 0x000fec0003800000 */
.L_x_185:
[----:B------:R-:W-:Y:S01]  /*17e0*/  LOP3.LUT R2, R21, 0x80000000, R2, 0x48, !PT ;  /* 0x8000000015027812 */ /* 0x000fe200078e4802 */
[----:B------:R-:W-:Y:S06]  /*17f0*/  BRA `(.L_x_191) ;  /* 0x00000000000c7947 */ /* 0x000fec0003800000 */
.L_x_184:
[----:B------:R-:W0:Y:S01]  /*1800*/  MUFU.RSQ R2, -QNAN ;  /* 0xffc0000000027908 */ /* 0x000e220000001400 */
[----:B------:R-:W-:Y:S05]  /*1810*/  BRA `(.L_x_191) ;  /* 0x0000000000047947 */ /* 0x000fea0003800000 */
.L_x_183:
[----:B------:R-:W-:-:S07]  /*1820*/  FADD.FTZ R2, R3, R0 ;  /* 0x0000000003027221 */ /* 0x000fce0000010000 */
.L_x_191:
[----:B------:R-:W-:Y:S05]  /*1830*/  BSYNC.RECONVERGENT B2 ;  /* 0x0000000000027941 */ /* 0x000fea0003800200 */
.L_x_181:
[----:B0-----:R-:W-:Y:S02]  /*1840*/  IMAD.MOV.U32 R18, RZ, RZ, R2 ;  /* 0x000000ffff127224 */ /* 0x001fe400078e0002 */
[----:B------:R-:W-:Y:S02]  /*1850*/  IMAD.MOV.U32 R2, RZ, RZ, R16 ;  /* 0x000000ffff027224 */ /* 0x000fe400078e0010 */
[----:B------:R-:W-:-:S04]  /*1860*/  IMAD.MOV.U32 R3, RZ, RZ, 0x0 ;  /* 0x00000000ff037424 */ /* 0x000fc800078e00ff */
[----:B------:R-:W-:Y:S05]  /*1870*/  RET.REL.NODEC R2 `(_Z35voxelize_occupancy_optimized_kernelPKfPii6float3fiii) ;  /* 0xffffffe402e07950 */ /* 0x000fea0003c3ffff */
.L_x_192:
        /* <DEDUP_REMOVED lines=16> */
.L_x_253:


//--------------------- .text._Z31voxelize_count_optimized_kernelPKfPii6float3fiii --------------------------
	.section	.text._Z31voxelize_count_optimized_kernelPKfPii6float3fiii,"ax",@progbits
	.align	128
        .global         _Z31voxelize_count_optimized_kernelPKfPii6float3fiii
        .type           _Z31voxelize_count_optimized_kernelPKfPii6float3fiii,@function
        .size           _Z31voxelize_count_optimized_kernelPKfPii6float3fiii,(.L_x_255 - _Z31voxelize_count_optimized_kernelPKfPii6float3fiii)
        .other          _Z31voxelize_count_optimized_kernelPKfPii6float3fiii,@"STO_CUDA_ENTRY STV_DEFAULT"
_Z31voxelize_count_optimized_kernelPKfPii6float3fiii:
.text._Z31voxelize_count_optimized_kernelPKfPii6float3fiii:
[----:B------:R-:W-:Y:S01]  /*0000*/  LDC R1, c[0x0][0x37c] ;  /* 0x0000df00ff017b82 */ /* 0x000fe20000000800 */
[----:B------:R-:W0:Y:S01]  /*0010*/  S2R R18, SR_TID.X ;  /* 0x0000000000127919 */ /* 0x000e220000002100 */
[----:B------:R-:W1:Y:S01]  /*0020*/  LDCU UR6, c[0x0][0x360] ;  /* 0x00006c00ff0677ac */ /* 0x000e620008000800 */
[----:B------:R-:W-:Y:S01]  /*0030*/  MOV R6, 0x90 ;  /* 0x0000009000067802 */ /* 0x000fe20000000f00 */
[----:B-1----:R-:W-:Y:S02]  /*0040*/  ULOP3.LUT UR4, UR6, 0xffff, URZ, 0xc0, !UPT ;  /* 0x0000ffff06047892 */ /* 0x002fe4000f8ec0ff */
[----:B0-----:R-:W-:-:S05]  /*0050*/  VIADD R17, R18, UR6 ;  /* 0x0000000612117c36 */ /* 0x001fca0008000000 */
[----:B------:R-:W-:-:S04]  /*0060*/  LOP3.LUT R0, R17, 0x7ff, RZ, 0x3c, !PT ;  /* 0x000007ff11007812 */ /* 0x000fc800078e3cff */
[----:B------:R-:W-:-:S07]  /*0070*/  LOP3.LUT R0, R0, 0xffff, RZ, 0xc0, !PT ;  /* 0x0000ffff00007812 */ /* 0x000fce00078ec0ff */
[----:B------:R-:W-:Y:S05]  /*0080*/  CALL.REL.NOINC `($__internal_3_$__cuda_sm20_div_u16) ;  /* 0x0000001800a47944 */ /* 0x000fea0003c00000 */
[----:B------:R-:W0:Y:S01]  /*0090*/  S2R R3, SR_CTAID.X ;  /* 0x0000000000037919 */ /* 0x000e220000002500 */
[C---:B------:R-:W-:Y:S01]  /*00a0*/  LOP3.LUT R11, R5.reuse, 0x3, RZ, 0xc0, !PT ;  /* 0x00000003050b7812 */ /* 0x040fe200078ec0ff */
[----:B------:R-:W-:Y:S01]  /*00b0*/  BSSY.RECONVERGENT B0, `(.L_x_193) ;  /* 0x0000017000007945 */ /* 0x000fe20003800200 */
[----:B------:R-:W-:Y:S02]  /*00c0*/  LOP3.LUT R0, R5, 0xffff, RZ, 0xc0, !PT ;  /* 0x0000ffff05007812 */ /* 0x000fe400078ec0ff */
[----:B------:R-:W-:Y:S02]  /*00d0*/  ISETP.NE.AND P0, PT, R11, 0x2, PT ;  /* 0x000000020b00780c */ /* 0x000fe40003f05270 */
[----:B------:R-:W-:Y:S01]  /*00e0*/  ISETP.GE.U32.AND P1, PT, R0, 0x2, PT ;  /* 0x000000020000780c */ /* 0x000fe20003f26070 */
[----:B------:R-:W-:-:S10]  /*00f0*/  IMAD.MOV.U32 R0, RZ, RZ, R18 ;  /* 0x000000ffff007224 */ /* 0x000fd400078e0012 */
[----:B------:R-:W-:Y:S05]  /*0100*/  @!P0 BRA `(.L_x_194) ;  /* 0x0000000000448947 */ /* 0x000fea0003800000 */
[----:B------:R-:W1:Y:S01]  /*0110*/  S2R R7, SR_CgaCtaId ;  /* 0x0000000000077919 */ /* 0x000e620000008800 */
[----:B------:R-:W-:Y:S01]  /*0120*/  MOV R0, 0x400 ;  /* 0x0000040000007802 */ /* 0x000fe20000000f00 */
[----:B------:R-:W-:Y:S02]  /*0130*/  IMAD.MOV.U32 R2, RZ, RZ, RZ ;  /* 0x000000ffff027224 */ /* 0x000fe400078e00ff */
[----:B------:R-:W-:Y:S02]  /*0140*/  IMAD.MOV.U32 R9, RZ, RZ, -0x1 ;  /* 0xffffffffff097424 */ /* 0x000fe400078e00ff */
[----:B------:R-:W-:Y:S01]  /*0150*/  VIADD R4, R0, 0x2000 ;  /* 0x0000200000047836 */ /* 0x000fe20000000000 */
[----:B-1----:R-:W-:Y:S01]  /*0160*/  LEA R5, R7, R0, 0x18 ;  /* 0x0000000007057211 */ /* 0x002fe200078ec0ff */
[----:B------:R-:W-:-:S03]  /*0170*/  IMAD.MOV.U32 R0, RZ, RZ, R18 ;  /* 0x000000ffff007224 */ /* 0x000fc600078e0012 */
[----:B------:R-:W-:-:S07]  /*0180*/  LEA R7, R7, R4, 0x18 ;  /* 0x0000000407077211 */ /* 0x000fce00078ec0ff */
.L_x_195:
[C---:B------:R-:W-:Y:S02]  /*0190*/  IMAD R4, R0.reuse, 0x4, R5 ;  /* 0x0000000400047824 */ /* 0x040fe400078e0205 */
[C---:B------:R-:W-:Y:S01]  /*01a0*/  IMAD R6, R0.reuse, 0x4, R7 ;  /* 0x0000000400067824 */ /* 0x040fe200078e0207 */
[----:B------:R-:W-:Y:S01]  /*01b0*/  IADD3 R0, PT, PT, R0, UR6, RZ ;  /* 0x0000000600007c10 */ /* 0x000fe2000fffe0ff */
[----:B------:R-:W-:Y:S01]  /*01c0*/  VIADD R2, R2, 0x1 ;  /* 0x0000000102027836 */ /* 0x000fe20000000000 */
[----:B------:R1:W-:Y:S04]  /*01d0*/  STS [R4], RZ ;  /* 0x000000ff04007388 */ /* 0x0003e80000000800 */
[----:B------:R1:W-:Y:S01]  /*01e0*/  STS [R6], R9 ;  /* 0x0000000906007388 */ /* 0x0003e20000000800 */
[----:B------:R-:W-:-:S04]  /*01f0*/  LOP3.LUT R8, R2, R11, RZ, 0x3c, !PT ;  /* 0x0000000b02087212 */ /* 0x000fc800078e3cff */
[----:B------:R-:W-:-:S13]  /*0200*/  ISETP.NE.AND P0, PT, R8, 0x2, PT ;  /* 0x000000020800780c */ /* 0x000fda0003f05270 */
[----:B-1----:R-:W-:Y:S05]  /*0210*/  @P0 BRA `(.L_x_195) ;  /* 0xfffffffc00dc0947 */ /* 0x002fea000383ffff */
.L_x_194:
[----:B------:R-:W-:Y:S05]  /*0220*/  BSYNC.RECONVERGENT B0 ;  /* 0x0000000000007941 */ /* 0x000fea0003800200 */
.L_x_193:
[----:B------:R-:W-:Y:S04]  /*0230*/  BSSY.RECONVERGENT B0, `(.L_x_196) ;  /* 0x0000024000007945 */ /* 0x000fe80003800200 */
[----:B------:R-:W-:Y:S05]  /*0240*/  @!P1 BRA `(.L_x_197) ;  /* 0x0000000000889947 */ /* 0x000fea0003800000 */
[----:B------:R-:W1:Y:S01]  /*0250*/  S2R R5, SR_CgaCtaId ;  /* 0x0000000000057919 */ /* 0x000e620000008800 */
[----:B------:R-:W2:Y:S01]  /*0260*/  LDC R21, c[0x0][0x360] ;  /* 0x0000d800ff157b82 */ /* 0x000ea20000000800 */
[----:B------:R-:W-:Y:S01]  /*0270*/  MOV R2, 0x400 ;  /* 0x0000040000027802 */ /* 0x000fe20000000f00 */
[----:B------:R-:W-:Y:S02]  /*0280*/  IMAD.SHL.U32 R9, R0, 0x4, RZ ;  /* 0x0000000400097824 */ /* 0x000fe400078e00ff */
[----:B------:R-:W-:Y:S02]  /*0290*/  IMAD.MOV.U32 R24, RZ, RZ, -0x1 ;  /* 0xffffffffff187424 */ /* 0x000fe400078e00ff */
[----:B------:R-:W-:Y:S01]  /*02a0*/  VIADD R4, R2, 0x2000 ;  /* 0x0000200002047836 */ /* 0x000fe20000000000 */
[----:B-1----:R-:W-:-:S04]  /*02b0*/  LEA R22, R5, R2, 0x18 ;  /* 0x0000000205167211 */ /* 0x002fc800078ec0ff */
[----:B------:R-:W-:Y:S01]  /*02c0*/  LEA R20, R5, R4, 0x18 ;  /* 0x0000000405147211 */ /* 0x000fe200078ec0ff */
[C-C-:B--2---:R-:W-:Y:S02]  /*02d0*/  IMAD R6, R21.reuse, 0x4, R22.reuse ;  /* 0x0000000415067824 */ /* 0x144fe400078e0216 */
[C-C-:B------:R-:W-:Y:S02]  /*02e0*/  IMAD R7, R21.reuse, 0x8, R22.reuse ;  /* 0x0000000815077824 */ /* 0x140fe400078e0216 */
[C---:B------:R-:W-:Y:S02]  /*02f0*/  IMAD R8, R21.reuse, 0xc, R22 ;  /* 0x0000000c15087824 */ /* 0x040fe400078e0216 */
[C-C-:B------:R-:W-:Y:S02]  /*0300*/  IMAD R2, R21.reuse, 0x4, R20.reuse ;  /* 0x0000000415027824 */ /* 0x140fe400078e0214 */
[C-C-:B------:R-:W-:Y:S02]  /*0310*/  IMAD R4, R21.reuse, 0x8, R20.reuse ;  /* 0x0000000815047824 */ /* 0x140fe400078e0214 */
[----:B------:R-:W-:-:S07]  /*0320*/  IMAD R5, R21, 0xc, R20 ;  /* 0x0000000c15057824 */ /* 0x000fce00078e0214 */
.L_x_198:
[--C-:B-1----:R-:W-:Y:S01]  /*0330*/  IMAD.IADD R10, R22, 0x1, R9.reuse ;  /* 0x00000001160a7824 */ /* 0x102fe200078e0209 */
[----:B------:R-:W-:Y:S01]  /*0340*/  IADD3 R12, PT, PT, R6, R9, RZ ;  /* 0x00000009060c7210 */ /* 0x000fe20007ffe0ff */
[--C-:B------:R-:W-:Y:S02]  /*0350*/  IMAD.IADD R11, R20, 0x1, R9.reuse ;  /* 0x00000001140b7824 */ /* 0x100fe400078e0209 */
[--C-:B------:R-:W-:Y:S01]  /*0360*/  IMAD.IADD R13, R2, 0x1, R9.reuse ;  /* 0x00000001020d7824 */ /* 0x100fe200078e0209 */
[----:B------:R1:W-:Y:S01]  /*0370*/  STS [R10], RZ ;  /* 0x000000ff0a007388 */ /* 0x0003e20000000800 */
[--C-:B------:R-:W-:Y:S02]  /*0380*/  IMAD.IADD R14, R7, 0x1, R9.reuse ;  /* 0x00000001070e7824 */ /* 0x100fe400078e0209 */
[--C-:B------:R-:W-:Y:S01]  /*0390*/  IMAD.IADD R15, R4, 0x1, R9.reuse ;  /* 0x00000001040f7824 */ /* 0x100fe200078e0209 */
[----:B------:R1:W-:Y:S01]  /*03a0*/  STS [R11], R24 ;  /* 0x000000180b007388 */ /* 0x0003e20000000800 */
[----:B------:R-:W-:-:S02]  /*03b0*/  IMAD.IADD R16, R8, 0x1, R9 ;  /* 0x0000000108107824 */ /* 0x000fc400078e0209 */
[--C-:B------:R-:W-:Y:S01]  /*03c0*/  IMAD.IADD R19, R5, 0x1, R9.reuse ;  /* 0x0000000105137824 */ /* 0x100fe200078e0209 */
[----:B------:R1:W-:Y:S01]  /*03d0*/  STS [R12], RZ ;  /* 0x000000ff0c007388 */ /* 0x0003e20000000800 */
[C---:B------:R-:W-:Y:S02]  /*03e0*/  IMAD R0, R21.reuse, 0x4, R0 ;  /* 0x0000000415007824 */ /* 0x040fe400078e0200 */
[----:B------:R-:W-:Y:S01]  /*03f0*/  IMAD R9, R21, 0x10, R9 ;  /* 0x0000001015097824 */ /* 0x000fe200078e0209 */
[----:B------:R1:W-:Y:S02]  /*0400*/  STS [R13], R24 ;  /* 0x000000180d007388 */ /* 0x0003e40000000800 */
[----:B------:R-:W-:Y:S02]  /*0410*/  ISETP.GE.U32.AND P0, PT, R0, 0x800, PT ;  /* 0x000008000000780c */ /* 0x000fe40003f06070 */
[----:B------:R1:W-:Y:S04]  /*0420*/  STS [R14], RZ ;  /* 0x000000ff0e007388 */ /* 0x0003e80000000800 */
[----:B------:R1:W-:Y:S04]  /*0430*/  STS [R15], R24 ;  /* 0x000000180f007388 */ /* 0x0003e80000000800 */
[----:B------:R1:W-:Y:S04]  /*0440*/  STS [R16], RZ ;  /* 0x000000ff10007388 */ /* 0x0003e80000000800 */
[----:B------:R1:W-:Y:S01]  /*0450*/  STS [R19], R24 ;  /* 0x0000001813007388 */ /* 0x0003e20000000800 */
[----:B------:R-:W-:Y:S05]  /*0460*/  @!P0 BRA `(.L_x_198) ;  /* 0xfffffffc00b08947 */ /* 0x000fea000383ffff */
.L_x_197:
[----:B------:R-:W-:Y:S05]  /*0470*/  BSYNC.RECONVERGENT B0 ;  /* 0x0000000000007941 */ /* 0x000fea0003800200 */
.L_x_196:
[----:B------:R-:W2:Y:S01]  /*0480*/  LDCU UR4, c[0x0][0x390] ;  /* 0x00007200ff0477ac */ /* 0x000ea20008000800 */
[----:B01----:R-:W-:Y:S01]  /*0490*/  IMAD R14, R3, UR6, R18 ;  /* 0x00000006030e7c24 */ /* 0x003fe2000f8e0212 */
[----:B------:R-:W-:Y:S01]  /*04a0*/  BSSY B0, `(.L_x_199) ;  /* 0x0000072000007945 */ /* 0x000fe20003800000 */
[----:B------:R-:W-:Y:S01]  /*04b0*/  IMAD.MOV.U32 R15, RZ, RZ, RZ ;  /* 0x000000ffff0f7224 */ /* 0x000fe200078e00ff */
[----:B------:R-:W0:Y:S01]  /*04c0*/  LDCU.64 UR8, c[0x0][0x358] ;  /* 0x00006b00ff0877ac */ /* 0x000e220008000a00 */
[----:B------:R-:W-:Y:S01]  /*04d0*/  MOV R9, 0xffffffff ;  /* 0xffffffff00097802 */ /* 0x000fe20000000f00 */
[----:B------:R-:W1:Y:S01]  /*04e0*/  LDCU UR7, c[0x0][0x398] ;  /* 0x00007300ff0777ac */ /* 0x000e620008000800 */
[----:B------:R-:W3:Y:S01]  /*04f0*/  LDCU UR10, c[0x0][0x39c] ;  /* 0x00007380ff0a77ac */ /* 0x000ee20008000800 */
[----:B------:R-:W4:Y:S01]  /*0500*/  LDCU.64 UR12, c[0x0][0x390] ;  /* 0x00007200ff0c77ac */ /* 0x000f220008000a00 */
[----:B------:R-:W-:Y:S01]  /*0510*/  BAR.SYNC.DEFER_BLOCKING 0x0 ;  /* 0x0000000000007b1d */ /* 0x000fe20000010000 */
[----:B--2---:R-:W-:-:S13]  /*0520*/  ISETP.GE.AND P0, PT, R14, UR4, PT ;  /* 0x000000040e007c0c */ /* 0x004fda000bf06270 */
[----:B01-34-:R-:W-:Y:S05]  /*0530*/  @P0 BRA `(.L_x_200) ;  /* 0x0000000400a00947 */ /* 0x01bfea0003800000 */
[----:B------:R-:W0:Y:S01]  /*0540*/  LDC R11, c[0x0][0x370] ;  /* 0x0000dc00ff0b7b82 */ /* 0x000e220000000800 */
[----:B------:R-:W-:Y:S02]  /*0550*/  IMAD.MOV.U32 R15, RZ, RZ, RZ ;  /* 0x000000ffff0f7224 */ /* 0x000fe400078e00ff */
[----:B------:R-:W-:-:S05]  /*0560*/  IMAD.MOV.U32 R9, RZ, RZ, -0x1 ;  /* 0xffffffffff097424 */ /* 0x000fca00078e00ff */
[----:B------:R-:W1:Y:S08]  /*0570*/  LDC R16, c[0x0][0x3a0] ;  /* 0x0000e800ff107b82 */ /* 0x000e700000000800 */
[----:B------:R-:W2:Y:S08]  /*0580*/  LDC R13, c[0x0][0x3a4] ;  /* 0x0000e900ff0d7b82 */ /* 0x000eb00000000800 */
[----:B------:R-:W3:Y:S01]  /*0590*/  LDC.64 R4, c[0x0][0x380] ;  /* 0x0000e000ff047b82 */ /* 0x000ee20000000a00 */
[----:B0-----:R-:W-:-:S07]  /*05a0*/  IMAD R11, R11, UR6, RZ ;  /* 0x000000060b0b7c24 */ /* 0x001fce000f8e02ff */
[----:B------:R-:W0:Y:S02]  /*05b0*/  LDC.64 R6, c[0x0][0x3a8] ;  /* 0x0000ea00ff067b82 */ /* 0x000e240000000a00 */
.L_x_210:
[----:B------:R-:W-:-:S04]  /*05c0*/  IMAD R21, R14, 0x3, RZ ;  /* 0x000000030e157824 */ /* 0x000fc800078e02ff */
[----:B---3--:R-:W-:-:S05]  /*05d0*/  IMAD.WIDE R20, R21, 0x4, R4 ;  /* 0x0000000415147825 */ /* 0x008fca00078e0204 */
[----:B------:R-:W3:Y:S04]  /*05e0*/  LDG.E.CONSTANT R3, desc[UR8][R20.64] ;  /* 0x0000000814037981 */ /* 0x000ee8000c1e9900 */
[----:B------:R4:W5:Y:S04]  /*05f0*/  LDG.E.CONSTANT R19, desc[UR8][R20.64+0x4] ;  /* 0x0000040814137981 */ /* 0x000968000c1e9900 */
[----:B------:R4:W5:Y:S01]  /*0600*/  LDG.E.CONSTANT R8, desc[UR8][R20.64+0x8] ;  /* 0x0000080814087981 */ /* 0x000962000c1e9900 */
[----:B-1----:R-:W1:Y:S01]  /*0610*/  MUFU.RCP R23, R16 ;  /* 0x0000001000177308 */ /* 0x002e620000001000 */
[----:B------:R-:W-:Y:S01]  /*0620*/  IMAD.IADD R14, R11, 0x1, R14 ;  /* 0x000000010b0e7824 */ /* 0x000fe200078e020e */
[----:B------:R-:W-:Y:S05]  /*0630*/  YIELD ;  /* 0x0000000000007946 */ /* 0x000fea0003800000 */
[----:B------:R-:W-:Y:S01]  /*0640*/  BSSY.RECONVERGENT B1, `(.L_x_201) ;  /* 0x000000f000017945 */ /* 0x000fe20003800200 */
[----:B------:R-:W-:Y:S01]  /*0650*/  ISETP.GE.AND P2, PT, R14, UR12, PT ;  /* 0x0000000c0e007c0c */ /* 0x000fe2000bf46270 */
[----:B------:R-:W-:-:S02]  /*0660*/  IMAD.MOV.U32 R12, RZ, RZ, R9 ;  /* 0x000000ffff0c7224 */ /* 0x000fc400078e0009 */
[----:B01----:R-:W-:-:S04]  /*0670*/  FFMA R0, R23, -R16, 1 ;  /* 0x3f80000017007423 */ /* 0x003fc80000000810 */
[----:B------:R-:W-:Y:S02]  /*0680*/  FFMA R2, R23, R0, R23 ;  /* 0x0000000017027223 */ /* 0x000fe40000000017 */
[----:B------:R-:W1:Y:S01]  /*0690*/  LDC R0, c[0x0][0x3a0] ;  /* 0x0000e800ff007b82 */ /* 0x000e620000000800 */
[----:B---3--:R-:W-:-:S04]  /*06a0*/  FADD R3, R3, -UR13 ;  /* 0x8000000d03037e21 */ /* 0x008fc80008000000 */
[----:B------:R-:W3:Y:S01]  /*06b0*/  FCHK P0, R3, R16 ;  /* 0x0000001003007302 */ /* 0x000ee20000000000 */
[----:B------:R-:W-:-:S04]  /*06c0*/  FFMA R23, R3, R2, RZ ;  /* 0x0000000203177223 */ /* 0x000fc800000000ff */
[----:B------:R-:W-:-:S04]  /*06d0*/  FFMA R10, R23, -R16, R3 ;  /* 0x80000010170a7223 */ /* 0x000fc80000000003 */
[----:B------:R-:W-:Y:S01]  /*06e0*/  FFMA R23, R2, R10, R23 ;  /* 0x0000000a02177223 */ /* 0x000fe20000000017 */
[----:B------:R-:W-:Y:S01]  /*06f0*/  IMAD.MOV.U32 R10, RZ, RZ, R15 ;  /* 0x000000ffff0a7224 */ /* 0x000fe200078e000f */
[----:B-1-34-:R-:W-:Y:S06]  /*0700*/  @!P0 BRA `(.L_x_202) ;  /* 0x0000000000088947 */ /* 0x01afec0003800000 */
[----:B------:R-:W-:-:S07]  /*0710*/  MOV R22, 0x730 ;  /* 0x0000073000167802 */ /* 0x000fce0000000f00 */
[----:B0-2--5:R-:W-:Y:S05]  /*0720*/  CALL.REL.NOINC `($__internal_4_$__cuda_sm3x_div_rn_noftz_f32_slowpath) ;  /* 0x0000001400487944 */ /* 0x025fea0003c00000 */
.L_x_202:
[----:B------:R-:W-:Y:S05]  /*0730*/  BSYNC.RECONVERGENT B1 ;  /* 0x0000000000017941 */ /* 0x000fea0003800200 */
.L_x_201:
[----:B------:R-:W1:Y:S01]  /*0740*/  MUFU.RCP R3, R16 ;  /* 0x0000001000037308 */ /* 0x000e620000001000 */
[----:B-----5:R-:W-:Y:S01]  /*0750*/  FADD R21, R19, -UR7 ;  /* 0x8000000713157e21 */ /* 0x020fe20008000000 */
[----:B------:R-:W-:Y:S06]  /*0760*/  BSSY.RECONVERGENT B1, `(.L_x_203) ;  /* 0x000000d000017945 */ /* 0x000fec0003800200 */
[----:B------:R-:W3:Y:S08]  /*0770*/  FCHK P0, R21, R16 ;  /* 0x0000001015007302 */ /* 0x000ef00000000000 */
[----:B------:R4:W0:Y:S01]  /*0780*/  F2I.FLOOR.NTZ R20, R23 ;  /* 0x0000001700147305 */ /* 0x0008220000207100 */
[----:B-1----:R-:W-:-:S04]  /*0790*/  FFMA R2, R3, -R16, 1 ;  /* 0x3f80000003027423 */ /* 0x002fc80000000810 */
[----:B------:R-:W-:-:S04]  /*07a0*/  FFMA R2, R3, R2, R3 ;  /* 0x0000000203027223 */ /* 0x000fc80000000003 */
[----:B------:R-:W-:-:S04]  /*07b0*/  FFMA R3, R2, R21, RZ ;  /* 0x0000001502037223 */ /* 0x000fc800000000ff */
[----:B------:R-:W-:-:S04]  /*07c0*/  FFMA R22, R3, -R16, R21 ;  /* 0x8000001003167223 */ /* 0x000fc80000000015 */
[----:B------:R-:W-:Y:S01]  /*07d0*/  FFMA R19, R2, R22, R3 ;  /* 0x0000001602137223 */ /* 0x000fe20000000003 */
[----:B0--34-:R-:W-:Y:S06]  /*07e0*/  @!P0 BRA `(.L_x_204) ;  /* 0x0000000000108947 */ /* 0x019fec0003800000 */
[----:B------:R-:W-:Y:S01]  /*07f0*/  IMAD.MOV.U32 R3, RZ, RZ, R21 ;  /* 0x000000ffff037224 */ /* 0x000fe200078e0015 */
[----:B------:R-:W-:-:S07]  /*0800*/  MOV R22, 0x820 ;  /* 0x0000082000167802 */ /* 0x000fce0000000f00 */
[----:B--2---:R-:W-:Y:S05]  /*0810*/  CALL.REL.NOINC `($__internal_4_$__cuda_sm3x_div_rn_noftz_f32_slowpath) ;  /* 0x00000014000c7944 */ /* 0x004fea0003c00000 */
[----:B------:R-:W-:-:S07]  /*0820*/  IMAD.MOV.U32 R19, RZ, RZ, R23 ;  /* 0x000000ffff137224 */ /* 0x000fce00078e0017 */
.L_x_204:
[----:B------:R-:W-:Y:S05]  /*0830*/  BSYNC.RECONVERGENT B1 ;  /* 0x0000000000017941 */ /* 0x000fea0003800200 */
.L_x_203:
[----:B------:R-:W0:Y:S01]  /*0840*/  MUFU.RCP R3, R16 ;  /* 0x0000001000037308 */ /* 0x000e220000001000 */
[----:B------:R-:W-:Y:S01]  /*0850*/  FADD R21, R8, -UR10 ;  /* 0x8000000a08157e21 */ /* 0x000fe20008000000 */
[----:B------:R-:W-:Y:S06]  /*0860*/  BSSY.RECONVERGENT B1, `(.L_x_205) ;  /* 0x000000d000017945 */ /* 0x000fec0003800200 */
[----:B------:R-:W1:Y:S08]  /*0870*/  FCHK P0, R21, R16 ;  /* 0x0000001015007302 */ /* 0x000e700000000000 */
[----:B------:R-:W3:Y:S01]  /*0880*/  F2I.FLOOR.NTZ R19, R19 ;  /* 0x0000001300137305 */ /* 0x000ee20000207100 */
[----:B0-----:R-:W-:-:S04]  /*0890*/  FFMA R2, R3, -R16, 1 ;  /* 0x3f80000003027423 */ /* 0x001fc80000000810 */
[----:B------:R-:W-:-:S04]  /*08a0*/  FFMA R2, R3, R2, R3 ;  /* 0x0000000203027223 */ /* 0x000fc80000000003 */
[----:B------:R-:W-:-:S04]  /*08b0*/  FFMA R3, R2, R21, RZ ;  /* 0x0000001502037223 */ /* 0x000fc800000000ff */
[----:B------:R-:W-:-:S04]  /*08c0*/  FFMA R8, R3, -R16, R21 ;  /* 0x8000001003087223 */ /* 0x000fc80000000015 */
[----:B------:R-:W-:Y:S01]  /*08d0*/  FFMA R2, R2, R8, R3 ;  /* 0x0000000802027223 */ /* 0x000fe20000000003 */
[----:B-1-3--:R-:W-:Y:S06]  /*08e0*/  @!P0 BRA `(.L_x_206) ;  /* 0x0000000000108947 */ /* 0x00afec0003800000 */
[----:B------:R-:W-:Y:S01]  /*08f0*/  IMAD.MOV.U32 R3, RZ, RZ, R21 ;  /* 0x000000ffff037224 */ /* 0x000fe200078e0015 */
[----:B------:R-:W-:-:S07]  /*0900*/  MOV R22, 0x920 ;  /* 0x0000092000167802 */ /* 0x000fce0000000f00 */
[----:B--2---:R-:W-:Y:S05]  /*0910*/  CALL.REL.NOINC `($__internal_4_$__cuda_sm3x_div_rn_noftz_f32_slowpath) ;  /* 0x0000001000cc7944 */ /* 0x004fea0003c00000 */
[----:B------:R-:W-:-:S07]  /*0920*/  MOV R2, R23 ;  /* 0x0000001700027202 */ /* 0x000fce0000000f00 */
.L_x_206:
[----:B------:R-:W-:Y:S05]  /*0930*/  BSYNC.RECONVERGENT B1 ;  /* 0x0000000000017941 */ /* 0x000fea0003800200 */
.L_x_205:
[----:B------:R-:W0:Y:S01]  /*0940*/  F2I.FLOOR.NTZ R2, R2 ;  /* 0x0000000200027305 */ /* 0x000e220000207100 */
[C---:B--2---:R-:W-:Y:S01]  /*0950*/  ISETP.GE.AND P1, PT, R20.reuse, R13, PT ;  /* 0x0000000d1400720c */ /* 0x044fe20003f26270 */
[----:B------:R-:W-:Y:S01]  /*0960*/  BSSY.RECONVERGENT B1, `(.L_x_207) ;  /* 0x0000024000017945 */ /* 0x000fe20003800200 */
[C---:B------:R-:W-:Y:S02]  /*0970*/  ISETP.GE.AND P3, PT, R19.reuse, R6, PT ;  /* 0x000000061300720c */ /* 0x040fe40003f66270 */
[----:B------:R-:W-:Y:S02]  /*0980*/  ISETP.LT.OR P1, PT, R20, RZ, P1 ;  /* 0x000000ff1400720c */ /* 0x000fe40000f21670 */
[----:B------:R-:W-:Y:S02]  /*0990*/  ISETP.LT.OR P3, PT, R19, RZ, P3 ;  /* 0x000000ff1300720c */ /* 0x000fe40001f61670 */
[----:B0-----:R-:W-:-:S04]  /*09a0*/  ISETP.GE.AND P0, PT, R2, R7, PT ;  /* 0x000000070200720c */ /* 0x001fc80003f06270 */
[----:B------:R-:W-:-:S04]  /*09b0*/  ISETP.LT.OR P0, PT, R2, RZ, P0 ;  /* 0x000000ff0200720c */ /* 0x000fc80000701670 */
[----:B------:R-:W-:-:S13]  /*09c0*/  PLOP3.LUT P0, PT, P0, P1, P3, 0xfe, 0x0 ;  /* 0x000000000000781c */ /* 0x000fda0000703f36 */
[----:B------:R-:W-:Y:S05]  /*09d0*/  @P0 BRA `(.L_x_208) ;  /* 0x0000000000700947 */ /* 0x000fea0003800000 */
[----:B------:R-:W0:Y:S01]  /*09e0*/  S2R R21, SR_CgaCtaId ;  /* 0x0000000000157919 */ /* 0x000e220000008800 */
[----:B------:R-:W-:Y:S01]  /*09f0*/  IMAD R9, R2, R6, R19 ;  /* 0x0000000602097224 */ /* 0x000fe200078e0213 */
[----:B------:R-:W-:Y:S01]  /*0a00*/  MOV R3, 0x400 ;  /* 0x0000040000037802 */ /* 0x000fe20000000f00 */
[----:B------:R-:W-:Y:S02]  /*0a10*/  IMAD.MOV.U32 R8, RZ, RZ, -0x1 ;  /* 0xffffffffff087424 */ /* 0x000fe400078e00ff */
[----:B------:R-:W-:Y:S02]  /*0a20*/  IMAD R9, R9, R13, R20 ;  /* 0x0000000d09097224 */ /* 0x000fe400078e0214 */
[----:B------:R-:W-:-:S03]  /*0a30*/  VIADD R2, R3, 0x2000 ;  /* 0x0000200003027836 */ /* 0x000fc60000000000 */
[----:B------:R-:W-:-:S04]  /*0a40*/  SHF.R.S32.HI R0, RZ, 0x1f, R9 ;  /* 0x0000001fff007819 */ /* 0x000fc80000011409 */
[----:B------:R-:W-:-:S04]  /*0a50*/  LEA.HI R0, R0, R9, RZ, 0xb ;  /* 0x0000000900007211 */ /* 0x000fc800078f58ff */
[----:B------:R-:W-:Y:S02]  /*0a60*/  LOP3.LUT R0, R0, 0xfffff800, RZ, 0xc0, !PT ;  /* 0xfffff80000007812 */ /* 0x000fe400078ec0ff */
[----:B0-----:R-:W-:-:S03]  /*0a70*/  LEA R19, R21, R2, 0x18 ;  /* 0x0000000215137211 */ /* 0x001fc600078ec0ff */
[----:B------:R-:W-:-:S04]  /*0a80*/  IMAD.IADD R2, R9, 0x1, -R0 ;  /* 0x0000000109027824 */ /* 0x000fc800078e0a00 */
[----:B------:R-:W-:-:S06]  /*0a90*/  IMAD R0, R2, 0x4, R19 ;  /* 0x0000000402007824 */ /* 0x000fcc00078e0213 */
[----:B------:R-:W0:Y:S02]  /*0aa0*/  ATOMS.CAS R0, [R0], R8, R9 ;  /* 0x000000080000738d */ /* 0x000e240000000009 */
[C---:B0-----:R-:W-:Y:S02]  /*0ab0*/  ISETP.NE.AND P0, PT, R0.reuse, R9, PT ;  /* 0x000000090000720c */ /* 0x041fe40003f05270 */
[----:B------:R-:W-:-:S13]  /*0ac0*/  ISETP.NE.AND P1, PT, R0, -0x1, PT ;  /* 0xffffffff0000780c */ /* 0x000fda0003f25270 */
[----:B------:R-:W-:Y:S05]  /*0ad0*/  @P0 BRA P1, `(.L_x_209) ;  /* 0x0000000000140947 */ /* 0x000fea0000800000 */
[----:B------:R-:W-:Y:S01]  /*0ae0*/  LEA R3, R21, R3, 0x18 ;  /* 0x0000000315037211 */ /* 0x000fe200078ec0ff */
[----:B------:R-:W-:-:S04]  /*0af0*/  IMAD.MOV.U32 R9, RZ, RZ, R12 ;  /* 0x000000ffff097224 */ /* 0x000fc800078e000c */
[----:B------:R-:W-:-:S05]  /*0b00*/  IMAD R0, R2, 0x4, R3 ;  /* 0x0000000402007824 */ /* 0x000fca00078e0203 */
[----:B------:R0:W-:Y:S01]  /*0b10*/  ATOMS.POPC.INC.32 RZ, [R0+URZ] ;  /* 0x0000000000ff7f8c */ /* 0x0001e2000d8000ff */
[----:B------:R-:W-:Y:S05]  /*0b20*/  BRA `(.L_x_208) ;  /* 0x00000000001c7947 */ /* 0x000fea0003800000 */
.L_x_209:
[----:B------:R-:W-:Y:S01]  /*0b30*/  ISETP.NE.AND P0, PT, R12, -0x1, PT ;  /* 0xffffffff0c00780c */ /* 0x000fe20003f05270 */
[----:B------:R-:W-:-:S03]  /*0b40*/  IMAD.MOV.U32 R15, RZ, RZ, 0x1 ;  /* 0x00000001ff0f7424 */ /* 0x000fc600078e00ff */
[----:B------:R-:W-:-:S09]  /*0b50*/  ISETP.NE.AND P1, PT, R12, R9, P0 ;  /* 0x000000090c00720c */ /* 0x000fd20000725270 */
[C---:B------:R-:W-:Y:S02]  /*0b60*/  @P0 VIADD R0, R10.reuse, 0x1 ;  /* 0x000000010a000836 */ /* 0x040fe40000000000 */
[----:B------:R-:W-:Y:S02]  /*0b70*/  @P0 IMAD.MOV.U32 R9, RZ, RZ, R12 ;  /* 0x000000ffff090224 */ /* 0x000fe400078e000c */
[----:B------:R-:W-:-:S05]  /*0b80*/  @P1 IADD3 R0, PT, PT, R10, RZ, RZ ;  /* 0x000000ff0a001210 */ /* 0x000fca0007ffe0ff */
[----:B------:R-:W-:-:S07]  /*0b90*/  @P0 IMAD.MOV.U32 R15, RZ, RZ, R0 ;  /* 0x000000ffff0f0224 */ /* 0x000fce00078e0000 */
.L_x_208:
[----:B------:R-:W-:Y:S05]  /*0ba0*/  BSYNC.RECONVERGENT B1 ;  /* 0x0000000000017941 */ /* 0x000fea0003800200 */
.L_x_207:
[----:B------:R-:W-:Y:S05]  /*0bb0*/  @!P2 BRA `(.L_x_210) ;  /* 0xfffffff80080a947 */ /* 0x000fea000383ffff */
.L_x_200:
[----:B------:R-:W-:Y:S05]  /*0bc0*/  BSYNC B0 ;  /* 0x0000000000007941 */ /* 0x000fea0003800000 */
.L_x_199:
[----:B------:R-:W1:Y:S01]  /*0bd0*/  S2R R3, SR_TID.Y ;  /* 0x0000000000037919 */ /* 0x000e620000002200 */
[----:B------:R-:W1:Y:S01]  /*0be0*/  LDCU UR4, c[0x0][0x364] ;  /* 0x00006c80ff0477ac */ /* 0x000e620008000800 */
[----:B0-----:R-:W1:Y:S02]  /*0bf0*/  S2R R0, SR_TID.Z ;  /* 0x0000000000007919 */ /* 0x001e640000002300 */
[----:B-1----:R-:W-:Y:S01]  /*0c00*/  IMAD R3, R0, UR4, R3 ;  /* 0x0000000400037c24 */ /* 0x002fe2000f8e0203 */
[----:B------:R-:W-:-:S03]  /*0c10*/  UMOV UR4, 0xffffffff ;  /* 0xffffffff00047882 */ /* 0x000fc60000000000 */
[----:B------:R-:W-:Y:S01]  /*0c20*/  IMAD R0, R3, UR6, R18 ;  /* 0x0000000603007c24 */ /* 0x000fe2000f8e0212 */
[----:B------:R-:W-:Y:S06]  /*0c30*/  BRA.DIV UR4, `(.L_x_211) ;  /* 0x0000000a046c7947 */ /* 0x000fec000b800000 */
[----:B------:R-:W0:Y:S01]  /*0c40*/  SHFL.DOWN PT, R2, R9, 0x10, 0x1f ;  /* 0x0a001f0009027f89 */ /* 0x000e2200000e0000 */
[----:B------:R-:W-:-:S03]  /*0c50*/  LOP3.LUT P0, R0, R0, 0x1f, RZ, 0xc0, !PT ;  /* 0x0000001f00007812 */ /* 0x000fc6000780c0ff */
[----:B------:R-:W1:Y:S01]  /*0c60*/  SHFL.DOWN PT, R3, R15, 0x10, 0x1f ;  /* 0x0a001f000f037f89 */ /* 0x000e6200000e0000 */
[----:B------:R-:W-:-:S03]  /*0c70*/  ISETP.GE.U32.AND P1, PT, R0, 0x10, PT ;  /* 0x000000100000780c */ /* 0x000fc60003f26070 */
[----:B------:R-:W2:Y:S01]  /*0c80*/  SHFL.DOWN PT, R4, R9, 0x8, 0x1f ;  /* 0x09001f0009047f89 */ /* 0x000ea200000e0000 */
[----:B0-----:R-:W-:-:S04]  /*0c90*/  ISETP.NE.AND P2, PT, R9, R2, PT ;  /* 0x000000020900720c */ /* 0x001fc80003f45270 */
[----:B-1----:R-:W-:-:S04]  /*0ca0*/  SEL R3, R3, RZ, !P2 ;  /* 0x000000ff03037207 */ /* 0x002fc80005000000 */
[----:B------:R-:W-:Y:S02]  /*0cb0*/  SEL R2, R3, RZ, !P1 ;  /* 0x000000ff03027207 */ /* 0x000fe40004800000 */
[----:B--2---:R-:W-:Y:S02]  /*0cc0*/  ISETP.NE.AND P2, PT, R9, R4, PT ;  /* 0x000000040900720c */ /* 0x004fe40003f45270 */
[----:B------:R-:W-:Y:S01]  /*0cd0*/  ISETP.GE.U32.AND P1, PT, R0, 0x18, PT ;  /* 0x000000180000780c */ /* 0x000fe20003f26070 */
[----:B------:R-:W-:Y:S01]  /*0ce0*/  IMAD.IADD R2, R2, 0x1, R15 ;  /* 0x0000000102027824 */ /* 0x000fe200078e020f */
[----:B------:R-:W-:Y:S04]  /*0cf0*/  SHFL.DOWN PT, R4, R9, 0x4, 0x1f ;  /* 0x08801f0009047f89 */ /* 0x000fe800000e0000 */
[----:B------:R-:W0:Y:S02]  /*0d00*/  SHFL.DOWN PT, R3, R2, 0x8, 0x1f ;  /* 0x09001f0002037f89 */ /* 0x000e2400000e0000 */
[----:B0-----:R-:W-:-:S02]  /*0d10*/  SEL R3, R3, RZ, !P2 ;  /* 0x000000ff03037207 */ /* 0x001fc40005000000 */
[----:B------:R-:W-:Y:S02]  /*0d20*/  ISETP.NE.AND P2, PT, R9, R4, PT ;  /* 0x000000040900720c */ /* 0x000fe40003f45270 */
[----:B------:R-:W-:Y:S01]  /*0d30*/  SEL R3, R3, RZ, !P1 ;  /* 0x000000ff03037207 */ /* 0x000fe20004800000 */
[----:B------:R-:W-:Y:S01]  /*0d40*/  SHFL.DOWN PT, R4, R9, 0x2, 0x1f ;  /* 0x08401f0009047f89 */ /* 0x000fe200000e0000 */
[----:B------:R-:W-:-:S03]  /*0d50*/  ISETP.GE.U32.AND P1, PT, R0, 0x1c, PT ;  /* 0x0000001c0000780c */ /* 0x000fc60003f26070 */
[----:B------:R-:W-:-:S05]  /*0d60*/  IMAD.IADD R3, R2, 0x1, R3 ;  /* 0x0000000102037824 */ /* 0x000fca00078e0203 */
[----:B------:R-:W0:Y:S02]  /*0d70*/  SHFL.DOWN PT, R5, R3, 0x4, 0x1f ;  /* 0x08801f0003057f89 */ /* 0x000e2400000e0000 */
[----:B0-----:R-:W-:Y:S02]  /*0d80*/  SEL R5, R5, RZ, !P2 ;  /* 0x000000ff05057207 */ /* 0x001fe40005000000 */
[----:B------:R-:W-:Y:S02]  /*0d90*/  ISETP.NE.AND P2, PT, R9, R4, PT ;  /* 0x000000040900720c */ /* 0x000fe40003f45270 */
[----:B------:R-:W-:Y:S01]  /*0da0*/  SEL R2, R5, RZ, !P1 ;  /* 0x000000ff05027207 */ /* 0x000fe20004800000 */
[----:B------:R-:W-:Y:S01]  /*0db0*/  SHFL.DOWN PT, R4, R9, 0x1, 0x1f ;  /* 0x08201f0009047f89 */ /* 0x000fe200000e0000 */
[----:B------:R-:W-:-:S03]  /*0dc0*/  ISETP.GE.U32.AND P1, PT, R0, 0x1e, PT ;  /* 0x0000001e0000780c */ /* 0x000fc60003f26070 */
[----:B------:R-:W-:-:S05]  /*0dd0*/  IMAD.IADD R2, R3, 0x1, R2 ;  /* 0x0000000103027824 */ /* 0x000fca00078e0202 */
[----:B------:R-:W0:Y:S02]  /*0de0*/  SHFL.DOWN PT, R5, R2, 0x2, 0x1f ;  /* 0x08401f0002057f89 */ /* 0x000e2400000e0000 */
[----:B0-----:R-:W-:-:S04]  /*0df0*/  SEL R5, R5, RZ, !P2 ;  /* 0x000000ff05057207 */ /* 0x001fc80005000000 */
[----:B------:R-:W-:-:S05]  /*0e00*/  SEL R5, R5, RZ, !P1 ;  /* 0x000000ff05057207 */ /* 0x000fca0004800000 */
[----:B------:R-:W-:-:S05]  /*0e10*/  IMAD.IADD R5, R2, 0x1, R5 ;  /* 0x0000000102057824 */ /* 0x000fca00078e0205 */
[----:B------:R0:W1:Y:S02]  /*0e20*/  SHFL.DOWN PT, R6, R5, 0x1, 0x1f ;  /* 0x08201f0005067f89 */ /* 0x00006400000e0000 */
.L_x_238:
[----:B------:R-:W2:Y:S01]  /*0e30*/  I2F.U32.RP R7, UR6 ;  /* 0x0000000600077d06 */ /* 0x000ea20008209000 */
[----:B------:R-:W-:Y:S01]  /*0e40*/  HFMA2 R2, -RZ, RZ, 0, 0 ;  /* 0x00000000ff027431 */ /* 0x000fe200000001ff */
[----:B------:R-:W-:Y:S02]  /*0e50*/  IADD3 R17, PT, PT, -R17, 0x7ff, RZ ;  /* 0x000007ff11117810 */ /* 0x000fe40007ffe1ff */
[C---:B------:R-:W-:Y:S02]  /*0e60*/  ISETP.LT.OR P0, PT, R9.reuse, RZ, P0 ;  /* 0x000000ff0900720c */ /* 0x040fe40000701670 */
[----:B------:R-:W-:Y:S02]  /*0e70*/  ISETP.NE.AND P3, PT, R9, R4, PT ;  /* 0x000000040900720c */ /* 0x000fe40003f65270 */
[----:B------:R-:W-:Y:S02]  /*0e80*/  ISETP.NE.AND P4, PT, R0, 0x1f, PT ;  /* 0x0000001f0000780c */ /* 0x000fe40003f85270 */
[----:B-1----:R-:W-:-:S02]  /*0e90*/  SEL R6, R6, RZ, !P3 ;  /* 0x000000ff06067207 */ /* 0x002fc40005800000 */
[----:B------:R-:W-:Y:S02]  /*0ea0*/  ISETP.NE.U32.AND P3, PT, RZ, UR6, PT ;  /* 0x00000006ff007c0c */ /* 0x000fe4000bf65070 */
[----:B------:R-:W-:Y:S01]  /*0eb0*/  SEL R6, R6, RZ, P4 ;  /* 0x000000ff06067207 */ /* 0x000fe20002000000 */
[----:B--2---:R-:W1:Y:S02]  /*0ec0*/  MUFU.RCP R7, R7 ;  /* 0x0000000700077308 */ /* 0x004e640000001000 */
[----:B-1----:R-:W-:-:S06]  /*0ed0*/  VIADD R3, R7, 0xffffffe ;  /* 0x0ffffffe07037836 */ /* 0x002fcc0000000000 */
[----:B------:R-:W1:Y:S02]  /*0ee0*/  F2I.FTZ.U32.TRUNC.NTZ R3, R3 ;  /* 0x0000000300037305 */ /* 0x000e64000021f000 */
[----:B-1----:R-:W-:-:S04]  /*0ef0*/  IMAD.MOV R11, RZ, RZ, -R3 ;  /* 0x000000ffff0b7224 */ /* 0x002fc800078e0a03 */
[----:B------:R-:W-:-:S04]  /*0f00*/  IMAD R11, R11, UR6, RZ ;  /* 0x000000060b0b7c24 */ /* 0x000fc8000f8e02ff */
[----:B------:R-:W-:-:S04]  /*0f10*/  IMAD.HI.U32 R2, R3, R11, R2 ;  /* 0x0000000b03027227 */ /* 0x000fc800078e0002 */
[----:B------:R-:W-:Y:S02]  /*0f20*/  IMAD.IADD R3, R5, 0x1, R6 ;  /* 0x0000000105037824 */ /* 0x000fe400078e0206 */
[----:B------:R-:W-:-:S04]  /*0f30*/  IMAD.HI.U32 R2, R2, R17, RZ ;  /* 0x0000001102027227 */ /* 0x000fc800078e00ff */
[----:B------:R-:W-:-:S04]  /*0f40*/  IMAD.MOV R8, RZ, RZ, -R2 ;  /* 0x000000ffff087224 */ /* 0x000fc800078e0a02 */
[----:B------:R-:W-:-:S05]  /*0f50*/  IMAD R17, R8, UR6, R17 ;  /* 0x0000000608117c24 */ /* 0x000fca000f8e0211 */
[----:B------:R-:W-:-:S13]  /*0f60*/  ISETP.GE.U32.AND P1, PT, R17, UR6, PT ;  /* 0x0000000611007c0c */ /* 0x000fda000bf26070 */
[----:B------:R-:W-:-:S05]  /*0f70*/  @P1 VIADD R17, R17, -UR6 ;  /* 0x8000000611111c36 */ /* 0x000fca0008000000 */
[----:B------:R-:W-:Y:S01]  /*0f80*/  ISETP.GE.U32.AND P2, PT, R17, UR6, PT ;  /* 0x0000000611007c0c */ /* 0x000fe2000bf46070 */
[----:B------:R-:W-:-:S12]  /*0f90*/  @P0 BRA `(.L_x_212) ;  /* 0x00000000000c0947 */ /* 0x000fd80003800000 */
[----:B0-----:R-:W0:Y:S02]  /*0fa0*/  LDC.64 R4, c[0x0][0x388] ;  /* 0x0000e200ff047b82 */ /* 0x001e240000000a00 */
[----:B0-----:R-:W-:-:S05]  /*0fb0*/  IMAD.WIDE.U32 R4, R9, 0x4, R4 ;  /* 0x0000000409047825 */ /* 0x001fca00078e0004 */
[----:B------:R1:W-:Y:S02]  /*0fc0*/  REDG.E.ADD.STRONG.GPU desc[UR8][R4.64], R3 ;  /* 0x000000030400798e */ /* 0x0003e4000c12e108 */
.L_x_212:
[----:B------:R-:W-:Y:S01]  /*0fd0*/  @P1 VIADD R2, R2, 0x1 ;  /* 0x0000000102021836 */ /* 0x000fe20000000000 */
[----:B------:R-:W-:Y:S05]  /*0fe0*/  WARPSYNC.ALL ;  /* 0x0000000000007948 */ /* 0x000fea0003800000 */
[----:B------:R-:W-:Y:S01]  /*0ff0*/  @P2 VIADD R2, R2, 0x1 ;  /* 0x0000000102022836 */ /* 0x000fe20000000000 */
[----:B------:R-:W-:Y:S01]  /*1000*/  @!P3 LOP3.LUT R2, RZ, UR6, RZ, 0x33, !PT ;  /* 0x00000006ff02bc12 */ /* 0x000fe2000f8e33ff */
[----:B------:R-:W-:Y:S03]  /*1010*/  BAR.SYNC.DEFER_BLOCKING 0x0 ;  /* 0x0000000000007b1d */ /* 0x000fe60000010000 */
[----:B------:R-:W-:-:S03]  /*1020*/  LOP3.LUT R0, R2, 0x3, RZ, 0xc0, !PT ;  /* 0x0000000302007812 */ /* 0x000fc600078ec0ff */
[----:B------:R-:W-:Y:S01]  /*1030*/  BSSY.RECONVERGENT B0, `(.L_x_213) ;  /* 0x000001d000007945 */ /* 0x000fe20003800200 */
[----:B------:R-:W-:-:S13]  /*1040*/  ISETP.NE.AND P0, PT, R0, 0x2, PT ;  /* 0x000000020000780c */ /* 0x000fda0003f05270 */
[----:B------:R-:W-:Y:S05]  /*1050*/  @!P0 BRA `(.L_x_214) ;  /* 0x0000000000688947 */ /* 0x000fea0003800000 */
[----:B------:R-:W2:Y:S01]  /*1060*/  S2R R7, SR_CgaCtaId ;  /* 0x0000000000077919 */ /* 0x000ea20000008800 */
[----:B01----:R-:W0:Y:S01]  /*1070*/  LDC.64 R4, c[0x0][0x388] ;  /* 0x0000e200ff047b82 */ /* 0x003e220000000a00 */
[----:B------:R-:W-:-:S05]  /*1080*/  MOV R3, 0x400 ;  /* 0x0000040000037802 */ /* 0x000fca0000000f00 */
[----:B------:R-:W-:Y:S02]  /*1090*/  VIADD R6, R3, 0x2000 ;  /* 0x0000200003067836 */ /* 0x000fe40000000000 */
[----:B------:R-:W-:-:S03]  /*10a0*/  IMAD.MOV.U32 R3, RZ, RZ, RZ ;  /* 0x000000ffff037224 */ /* 0x000fc600078e00ff */
[----:B--2---:R-:W-:-:S07]  /*10b0*/  LEA R13, R7, R6, 0x18 ;  /* 0x00000006070d7211 */ /* 0x004fce00078ec0ff */
.L_x_217:
[----:B-1----:R-:W-:Y:S01]  /*10c0*/  IMAD R6, R18, 0x4, R13 ;  /* 0x0000000412067824 */ /* 0x002fe200078e020d */
[----:B------:R-:W-:Y:S01]  /*10d0*/  IADD3 R3, PT, PT, R3, 0x1, RZ ;  /* 0x0000000103037810 */ /* 0x000fe20007ffe0ff */
[----:B------:R-:W-:Y:S03]  /*10e0*/  BSSY.RECONVERGENT B1, `(.L_x_215) ;  /* 0x000000f000017945 */ /* 0x000fe60003800200 */
[----:B------:R-:W1:Y:S01]  /*10f0*/  LDS R9, [R6] ;  /* 0x0000000006097984 */ /* 0x000e620000000800 */
[----:B------:R-:W-:-:S04]  /*1100*/  LOP3.LUT R7, R0, R3, RZ, 0x3c, !PT ;  /* 0x0000000300077212 */ /* 0x000fc800078e3cff */
[----:B------:R-:W-:Y:S02]  /*1110*/  ISETP.NE.AND P1, PT, R7, 0x2, PT ;  /* 0x000000020700780c */ /* 0x000fe40003f25270 */
[----:B-1----:R-:W-:-:S13]  /*1120*/  ISETP.GE.AND P0, PT, R9, RZ, PT ;  /* 0x000000ff0900720c */ /* 0x002fda0003f06270 */
[----:B------:R-:W-:Y:S05]  /*1130*/  @!P0 BRA `(.L_x_216) ;  /* 0x0000000000248947 */ /* 0x000fea0003800000 */
[----:B------:R-:W1:Y:S01]  /*1140*/  S2UR UR5, SR_CgaCtaId ;  /* 0x00000000000579c3 */ /* 0x000e620000008800 */
[----:B------:R-:W-:Y:S02]  /*1150*/  UMOV UR4, 0x400 ;  /* 0x0000040000047882 */ /* 0x000fe40000000000 */
[----:B-1----:R-:W-:-:S06]  /*1160*/  ULEA UR4, UR5, UR4, 0x18 ;  /* 0x0000000405047291 */ /* 0x002fcc000f8ec0ff */
[----:B------:R-:W-:-:S05]  /*1170*/  LEA R6, R18, UR4, 0x2 ;  /* 0x0000000412067c11 */ /* 0x000fca000f8e10ff */
[----:B------:R-:W1:Y:S02]  /*1180*/  LDS R11, [R6] ;  /* 0x00000000060b7984 */ /* 0x000e640000000800 */
[----:B-1----:R-:W-:-:S13]  /*1190*/  ISETP.GE.AND P0, PT, R11, 0x1, PT ;  /* 0x000000010b00780c */ /* 0x002fda0003f06270 */
[----:B------:R-:W-:Y:S05]  /*11a0*/  @!P0 BRA `(.L_x_216) ;  /* 0x0000000000088947 */ /* 0x000fea0003800000 */
[----:B0-----:R-:W-:-:S05]  /*11b0*/  IMAD.WIDE.U32 R6, R9, 0x4, R4 ;  /* 0x0000000409067825 */ /* 0x001fca00078e0004 */
[----:B------:R1:W-:Y:S02]  /*11c0*/  REDG.E.ADD.STRONG.GPU desc[UR8][R6.64], R11 ;  /* 0x0000000b0600798e */ /* 0x0003e4000c12e108 */
.L_x_216:
[----:B------:R-:W-:Y:S05]  /*11d0*/  BSYNC.RECONVERGENT B1 ;  /* 0x0000000000017941 */ /* 0x000fea0003800200 */
.L_x_215:
[----:B------:R-:W-:Y:S01]  /*11e0*/  VIADD R18, R18, UR6 ;  /* 0x0000000612127c36 */ /* 0x000fe20008000000 */
[----:B------:R-:W-:Y:S06]  /*11f0*/  @P1 BRA `(.L_x_217) ;  /* 0xfffffffc00b01947 */ /* 0x000fec000383ffff */
.L_x_214:
[----:B------:R-:W-:Y:S05]  /*1200*/  BSYNC.RECONVERGENT B0 ;  /* 0x0000000000007941 */ /* 0x000fea0003800200 */
.L_x_213:
[----:B------:R-:W-:-:S13]  /*1210*/  ISETP.GE.U32.AND P0, PT, R2, 0x2, PT ;  /* 0x000000020200780c */ /* 0x000fda0003f06070 */
[----:B------:R-:W-:Y:S05]  /*1220*/  @!P0 EXIT ;  /* 0x000000000000894d */ /* 0x000fea0003800000 */
[----:B------:R-:W2:Y:S01]  /*1230*/  S2UR UR5, SR_CgaCtaId ;  /* 0x00000000000579c3 */ /* 0x000ea20000008800 */
[----:B------:R-:W-:Y:S01]  /*1240*/  UMOV UR4, 0x400 ;  /* 0x0000040000047882 */ /* 0x000fe20000000000 */
[----:B------:R-:W-:-:S06]  /*1250*/  IMAD.SHL.U32 R0, R18, 0x4, RZ ;  /* 0x0000000412007824 */ /* 0x000fcc00078e00ff */
[----:B-1----:R-:W1:Y:S01]  /*1260*/  LDC.64 R2, c[0x0][0x388] ;  /* 0x0000e200ff027b82 */ /* 0x002e620000000a00 */
[----:B--2---:R-:W-:Y:S02]  /*1270*/  ULEA UR7, UR5, UR4, 0x18 ;  /* 0x0000000405077291 */ /* 0x004fe4000f8ec0ff */
[----:B------:R-:W-:Y:S02]  /*1280*/  UIADD3 UR4, UPT, UPT, UR4, 0x2000, URZ ;  /* 0x0000200004047890 */ /* 0x000fe4000fffe0ff */
[----:B------:R-:W-:Y:S02]  /*1290*/  ULEA UR10, UR6, UR7, 0x3 ;  /* 0x00000007060a7291 */ /* 0x000fe4000f8e18ff */
[----:B------:R-:W-:Y:S02]  /*12a0*/  ULEA UR4, UR5, UR4, 0x18 ;  /* 0x0000000405047291 */ /* 0x000fe4000f8ec0ff */
[----:B------:R-:W-:Y:S02]  /*12b0*/  UIMAD UR5, UR6, 0xc, UR7 ;  /* 0x0000000c060578a4 */ /* 0x000fe4000f8e0207 */
[----:B------:R-:W-:-:S02]  /*12c0*/  ULEA UR11, UR6, UR7, 0x2 ;  /* 0x00000007060b7291 */ /* 0x000fc4000f8e10ff */
[----:B------:R-:W-:Y:S02]  /*12d0*/  ULEA UR12, UR6, UR4, 0x2 ;  /* 0x00000004060c7291 */ /* 0x000fe4000f8e10ff */
[----:B------:R-:W-:Y:S02]  /*12e0*/  ULEA UR13, UR6, UR4, 0x3 ;  /* 0x00000004060d7291 */ /* 0x000fe4000f8e18ff */
[----:B------:R-:W-:-:S12]  /*12f0*/  UIMAD UR14, UR6, 0xc, UR4 ;  /* 0x0000000c060e78a4 */ /* 0x000fd8000f8e0204 */
.L_x_226:
[----:B0-234-:R-:W0:Y:S01]  /*1300*/  LDS R5, [R0+UR4] ;  /* 0x0000000400057984 */ /* 0x01de220008000800 */
[----:B------:R-:W2:Y:S01]  /*1310*/  LDC R15, c[0x0][0x360] ;  /* 0x0000d800ff0f7b82 */ /* 0x000ea20000000800 */
[----:B------:R-:W-:Y:S02]  /*1320*/  BSSY.RECONVERGENT B0, `(.L_x_218) ;  /* 0x000000e000007945 */ /* 0x000fe40003800200 */
[----:B------:R-:W3:Y:S04]  /*1330*/  LDS R9, [R0+UR12] ;  /* 0x0000000c00097984 */ /* 0x000ee80008000800 */
[----:B------:R-:W4:Y:S04]  /*1340*/  LDS R11, [R0+UR13] ;  /* 0x0000000d000b7984 */ /* 0x000f280008000800 */
[----:B------:R-:W5:Y:S01]  /*1350*/  LDS R13, [R0+UR14] ;  /* 0x0000000e000d7984 */ /* 0x000f620008000800 */
[----:B0-----:R-:W-:-:S02]  /*1360*/  ISETP.GE.AND P2, PT, R5, RZ, PT ;  /* 0x000000ff0500720c */ /* 0x001fc40003f46270 */
[----:B---3--:R-:W-:Y:S02]  /*1370*/  ISETP.GE.AND P3, PT, R9, RZ, PT ;  /* 0x000000ff0900720c */ /* 0x008fe40003f66270 */
[----:B----4-:R-:W-:Y:S02]  /*1380*/  ISETP.GE.AND P0, PT, R11, RZ, PT ;  /* 0x000000ff0b00720c */ /* 0x010fe40003f06270 */
[----:B-----5:R-:W-:-:S07]  /*1390*/  ISETP.GE.AND P1, PT, R13, RZ, PT ;  /* 0x000000ff0d00720c */ /* 0x020fce0003f26270 */
[----:B--2---:R-:W-:Y:S06]  /*13a0*/  @!P2 BRA `(.L_x_219) ;  /* 0x000000000014a947 */ /* 0x004fec0003800000 */
[----:B------:R-:W0:Y:S02]  /*13b0*/  LDS R7, [R0+UR7] ;  /* 0x0000000700077984 */ /* 0x000e240008000800 */
[----:B0-----:R-:W-:-:S13]  /*13c0*/  ISETP.GE.AND P2, PT, R7, 0x1, PT ;  /* 0x000000010700780c */ /* 0x001fda0003f46270 */
[----:B------:R-:W-:Y:S05]  /*13d0*/  @!P2 BRA `(.L_x_219) ;  /* 0x000000000008a947 */ /* 0x000fea0003800000 */
[----:B-1----:R-:W-:-:S05]  /*13e0*/  IMAD.WIDE.U32 R4, R5, 0x4, R2 ;  /* 0x0000000405047825 */ /* 0x002fca00078e0002 */
[----:B------:R0:W-:Y:S02]  /*13f0*/  REDG.E.ADD.STRONG.GPU desc[UR8][R4.64], R7 ;  /* 0x000000070400798e */ /* 0x0001e4000c12e108 */
.L_x_219:
[----:B------:R-:W-:Y:S05]  /*1400*/  BSYNC.RECONVERGENT B0 ;  /* 0x0000000000007941 */ /* 0x000fea0003800200 */
.L_x_218:
[----:B------:R-:W-:Y:S04]  /*1410*/  BSSY.RECONVERGENT B0, `(.L_x_220) ;  /* 0x0000007000007945 */ /* 0x000fe80003800200 */
[----:B------:R-:W-:Y:S05]  /*1420*/  @!P3 BRA `(.L_x_221) ;  /* 0x000000000014b947 */ /* 0x000fea0003800000 */
[----:B0-----:R-:W0:Y:S02]  /*1430*/  LDS R7, [R0+UR11] ;  /* 0x0000000b00077984 */ /* 0x001e240008000800 */
[----:B0-----:R-:W-:-:S13]  /*1440*/  ISETP.GE.AND P2, PT, R7, 0x1, PT ;  /* 0x000000010700780c */ /* 0x001fda0003f46270 */
[----:B------:R-:W-:Y:S05]  /*1450*/  @!P2 BRA `(.L_x_221) ;  /* 0x000000000008a947 */ /* 0x000fea0003800000 */
[----:B-1----:R-:W-:-:S05]  /*1460*/  IMAD.WIDE.U32 R4, R9, 0x4, R2 ;  /* 0x0000000409047825 */ /* 0x002fca00078e0002 */
[----:B------:R2:W-:Y:S02]  /*1470*/  REDG.E.ADD.STRONG.GPU desc[UR8][R4.64], R7 ;  /* 0x000000070400798e */ /* 0x0005e4000c12e108 */
.L_x_221:
[----:B------:R-:W-:Y:S05]  /*1480*/  BSYNC.RECONVERGENT B0 ;  /* 0x0000000000007941 */ /* 0x000fea0003800200 */
.L_x_220:
[----:B------:R-:W-:Y:S04]  /*1490*/  BSSY.RECONVERGENT B0, `(.L_x_222) ;  /* 0x0000007000007945 */ /* 0x000fe80003800200 */
[----:B------:R-:W-:Y:S05]  /*14a0*/  @!P0 BRA `(.L_x_223) ;  /* 0x0000000000148947 */ /* 0x000fea0003800000 */
[----:B0-2---:R-:W0:Y:S02]  /*14b0*/  LDS R7, [R0+UR10] ;  /* 0x0000000a00077984 */ /* 0x005e240008000800 */
[----:B0-----:R-:W-:-:S13]  /*14c0*/  ISETP.GE.AND P0, PT, R7, 0x1, PT ;  /* 0x000000010700780c */ /* 0x001fda0003f06270 */
[----:B------:R-:W-:Y:S05]  /*14d0*/  @!P0 BRA `(.L_x_223) ;  /* 0x0000000000088947 */ /* 0x000fea0003800000 */
[----:B-1----:R-:W-:-:S05]  /*14e0*/  IMAD.WIDE.U32 R4, R11, 0x4, R2 ;  /* 0x000000040b047825 */ /* 0x002fca00078e0002 */
[----:B------:R3:W-:Y:S02]  /*14f0*/  REDG.E.ADD.STRONG.GPU desc[UR8][R4.64], R7 ;  /* 0x000000070400798e */ /* 0x0007e4000c12e108 */
.L_x_223:
[----:B------:R-:W-:Y:S05]  /*1500*/  BSYNC.RECONVERGENT B0 ;  /* 0x0000000000007941 */ /* 0x000fea0003800200 */
.L_x_222:
[----:B------:R-:W-:Y:S01]  /*1510*/  BSSY.RECONVERGENT B0, `(.L_x_224) ;  /* 0x0000008000007945 */ /* 0x000fe20003800200 */
[----:B------:R-:W-:-:S03]  /*1520*/  IADD3 R18, PT, PT, R18, UR6, R15 ;  /* 0x0000000612127c10 */ /* 0x000fc6000fffe00f */
[----:B------:R-:W-:Y:S05]  /*1530*/  @!P1 BRA `(.L_x_225) ;  /* 0x0000000000149947 */ /* 0x000fea0003800000 */
[----:B0-23--:R-:W0:Y:S02]  /*1540*/  LDS R7, [R0+UR5] ;  /* 0x0000000500077984 */ /* 0x00de240008000800 */
[----:B0-----:R-:W-:-:S13]  /*1550*/  ISETP.GE.AND P0, PT, R7, 0x1, PT ;  /* 0x000000010700780c */ /* 0x001fda0003f06270 */
[----:B------:R-:W-:Y:S05]  /*1560*/  @!P0 BRA `(.L_x_225) ;  /* 0x0000000000088947 */ /* 0x000fea0003800000 */
[----:B-1----:R-:W-:-:S05]  /*1570*/  IMAD.WIDE.U32 R4, R13, 0x4, R2 ;  /* 0x000000040d047825 */ /* 0x002fca00078e0002 */
[----:B------:R4:W-:Y:S02]  /*1580*/  REDG.E.ADD.STRONG.GPU desc[UR8][R4.64], R7 ;  /* 0x000000070400798e */ /* 0x0009e4000c12e108 */
.L_x_225:
[----:B------:R-:W-:Y:S05]  /*1590*/  BSYNC.RECONVERGENT B0 ;  /* 0x0000000000007941 */ /* 0x000fea0003800200 */
.L_x_224:
[----:B------:R-:W-:Y:S01]  /*15a0*/  IADD3 R18, PT, PT, R18, UR6, R15 ;  /* 0x0000000612127c10 */ /* 0x000fe2000fffe00f */
[----:B------:R-:W-:-:S03]  /*15b0*/  IMAD R0, R15, 0x10, R0 ;  /* 0x000000100f007824 */ /* 0x000fc600078e0200 */
[----:B------:R-:W-:-:S13]  /*15c0*/  ISETP.GE.U32.AND P0, PT, R18, 0x800, PT ;  /* 0x000008001200780c */ /* 0x000fda0003f06070 */
[----:B------:R-:W-:Y:S05]  /*15d0*/  @!P0 BRA `(.L_x_226) ;  /* 0xfffffffc00488947 */ /* 0x000fea000383ffff */
[----:B------:R-:W-:Y:S05]  /*15e0*/  EXIT ;  /* 0x000000000000794d */ /* 0x000fea0003800000 */
.L_x_211:
[----:B------:R-:W-:Y:S01]  /*15f0*/  BSSY B0, `(.L_x_227) ;  /* 0x0000008000007945 */ /* 0x000fe20003800000 */
[----:B------:R-:W-:Y:S02]  /*1600*/  IMAD.MOV.U32 R8, RZ, RZ, R9 ;  /* 0x000000ffff087224 */ /* 0x000fe400078e0009 */
[----:B------:R-:W-:Y:S02]  /*1610*/  IMAD.MOV.U32 R10, RZ, RZ, 0x10 ;  /* 0x00000010ff0a7424 */ /* 0x000fe400078e00ff */
[----:B------:R-:W-:Y:S02]  /*1620*/  IMAD.MOV.U32 R11, RZ, RZ, 0x1f ;  /* 0x0000001fff0b7424 */ /* 0x000fe400078e00ff */
[----:B------:R-:W-:-:S07]  /*1630*/  IMAD.MOV.U32 R7, RZ, RZ, -0x1 ;  /* 0xffffffffff077424 */ /* 0x000fce00078e00ff */
[----:B------:R-:W-:Y:S05]  /*1640*/  WARPSYNC.COLLECTIVE R7, `(.L_x_228) ;  /* 0x0000000007087348 */ /* 0x000fea0003c00000 */
[----:B------:R0:W1:Y:S02]  /*1650*/  SHFL.DOWN P1, R6, R8, R10, R11 ;  /* 0x0800000a08067389 */ /* 0x000064000002000b */
[----:B01----:R-:W-:Y:S05]  /*1660*/  ENDCOLLECTIVE ;  /* 0x000000000000791b */ /* 0x003fea0003800000 */
.L_x_228:
[----:B------:R-:W-:Y:S05]  /*1670*/  BSYNC B0 ;  /* 0x0000000000007941 */ /* 0x000fea0003800000 */
.L_x_227:
[----:B------:R-:W-:Y:S01]  /*1680*/  MOV R8, R15 ;  /* 0x0000000f00087202 */ /* 0x000fe20000000f00 */
[----:B------:R-:W-:Y:S01]  /*1690*/  IMAD.MOV.U32 R10, RZ, RZ, 0x10 ;  /* 0x00000010ff0a7424 */ /* 0x000fe200078e00ff */
[----:B------:R-:W-:Y:S01]  /*16a0*/  LOP3.LUT P0, R0, R0, 0x1f, RZ, 0xc0, !PT ;  /* 0x0000001f00007812 */ /* 0x000fe2000780c0ff */
[----:B------:R-:W-:Y:S02]  /*16b0*/  IMAD.MOV.U32 R11, RZ, RZ, 0x1f ;  /* 0x0000001fff0b7424 */ /* 0x000fe400078e00ff */
[----:B------:R-:W-:Y:S02]  /*16c0*/  IMAD.MOV.U32 R7, RZ, RZ, -0x1 ;  /* 0xffffffffff077424 */ /* 0x000fe400078e00ff */
[----:B------:R-:W-:-:S08]  /*16d0*/  IMAD.MOV.U32 R2, RZ, RZ, R6 ;  /* 0x000000ffff027224 */ /* 0x000fd000078e0006 */
[----:B------:R-:W-:Y:S05]  /*16e0*/  WARPSYNC.COLLECTIVE R7, `(.L_x_229) ;  /* 0x0000000007087348 */ /* 0x000fea0003c00000 */
[----:B------:R0:W1:Y:S02]  /*16f0*/  SHFL.DOWN P1, R6, R8, R10, R11 ;  /* 0x0800000a08067389 */ /* 0x000064000002000b */
[----:B01----:R-:W-:Y:S05]  /*1700*/  ENDCOLLECTIVE ;  /* 0x000000000000791b */ /* 0x003fea0003800000 */
.L_x_229:
[----:B------:R-:W-:Y:S01]  /*1710*/  ISETP.NE.AND P2, PT, R9, R2, PT ;  /* 0x000000020900720c */ /* 0x000fe20003f45270 */
[----:B------:R-:W-:Y:S02]  /*1720*/  IMAD.MOV.U32 R8, RZ, RZ, R9 ;  /* 0x000000ffff087224 */ /* 0x000fe400078e0009 */
[----:B------:R-:W-:Y:S01]  /*1730*/  IMAD.MOV.U32 R10, RZ, RZ, 0x8 ;  /* 0x00000008ff0a7424 */ /* 0x000fe200078e00ff */
[----:B------:R-:W-:Y:S01]  /*1740*/  ISETP.GE.U32.AND P1, PT, R0, 0x10, PT ;  /* 0x000000100000780c */ /* 0x000fe20003f26070 */
[----:B------:R-:W-:-:S05]  /*1750*/  IMAD.MOV.U32 R3, RZ, RZ, R6 ;  /* 0x000000ffff037224 */ /* 0x000fca00078e0006 */
[----:B------:R-:W-:-:S04]  /*1760*/  SEL R3, R3, RZ, !P2 ;  /* 0x000000ff03037207 */ /* 0x000fc80005000000 */
[----:B------:R-:W-:-:S07]  /*1770*/  SEL R2, R3, RZ, !P1 ;  /* 0x000000ff03027207 */ /* 0x000fce0004800000 */
[----:B------:R-:W-:Y:S05]  /*1780*/  WARPSYNC.COLLECTIVE R7, `(.L_x_230) ;  /* 0x0000000007087348 */ /* 0x000fea0003c00000 */
[----:B------:R0:W1:Y:S02]  /*1790*/  SHFL.DOWN P1, R6, R8, R10, R11 ;  /* 0x0800000a08067389 */ /* 0x000064000002000b */
[----:B01----:R-:W-:Y:S05]  /*17a0*/  ENDCOLLECTIVE ;  /* 0x000000000000791b */ /* 0x003fea0003800000 */
.L_x_230:
[----:B------:R-:W-:-:S05]  /*17b0*/  IMAD.IADD R2, R2, 0x1, R15 ;  /* 0x0000000102027824 */ /* 0x000fca00078e020f */
[----:B------:R-:W-:Y:S01]  /*17c0*/  MOV R8, R2 ;  /* 0x0000000200087202 */ /* 0x000fe20000000f00 */
[----:B------:R-:W-:-:S07]  /*17d0*/  IMAD.MOV.U32 R4, RZ, RZ, R6 ;  /* 0x000000ffff047224 */ /* 0x000fce00078e0006 */
[----:B------:R-:W-:Y:S05]  /*17e0*/  WARPSYNC.COLLECTIVE R7, `(.L_x_231) ;  /* 0x0000000007087348 */ /* 0x000fea0003c00000 */
[----:B------:R0:W1:Y:S02]  /*17f0*/  SHFL.DOWN P1, R6, R8, R10, R11 ;  /* 0x0800000a08067389 */ /* 0x000064000002000b */
[----:B01----:R-:W-:Y:S05]  /*1800*/  ENDCOLLECTIVE ;  /* 0x000000000000791b */ /* 0x003fea0003800000 */
.L_x_231:
        /* <DEDUP_REMOVED lines=10> */
.L_x_232:
[----:B------:R-:W-:-:S04]  /*18b0*/  IMAD.IADD R3, R2, 0x1, R3 ;  /* 0x0000000102037824 */ /* 0x000fc800078e0203 */
[----:B------:R-:W-:Y:S02]  /*18c0*/  IMAD.MOV.U32 R8, RZ, RZ, R3 ;  /* 0x000000ffff087224 */ /* 0x000fe400078e0003 */
[----:B------:R-:W-:-:S07]  /*18d0*/  IMAD.MOV.U32 R4, RZ, RZ, R6 ;  /* 0x000000ffff047224 */ /* 0x000fce00078e0006 */
[----:B------:R-:W-:Y:S05]  /*18e0*/  WARPSYNC.COLLECTIVE R7, `(.L_x_233) ;  /* 0x0000000007087348 */ /* 0x000fea0003c00000 */
[----:B------:R0:W1:Y:S02]  /*18f0*/  SHFL.DOWN P1, R6, R8, R10, R11 ;  /* 0x0800000a08067389 */ /* 0x000064000002000b */
[----:B01----:R-:W-:Y:S05]  /*1900*/  ENDCOLLECTIVE ;  /* 0x000000000000791b */ /* 0x003fea0003800000 */
.L_x_233:
[----:B------:R-:W-:Y:S02]  /*1910*/  ISETP.NE.AND P2, PT, R9, R4, PT ;  /* 0x000000040900720c */ /* 0x000fe40003f45270 */
[----:B------:R-:W-:Y:S01]  /*1920*/  MOV R8, R9 ;  /* 0x0000000900087202 */ /* 0x000fe20000000f00 */
        /* <DEDUP_REMOVED lines=8> */
.L_x_234:
[----:B------:R-:W-:-:S04]  /*19b0*/  IMAD.IADD R2, R3, 0x1, R2 ;  /* 0x0000000103027824 */ /* 0x000fc800078e0202 */
[----:B------:R-:W-:Y:S02]  /*19c0*/  IMAD.MOV.U32 R8, RZ, RZ, R2 ;  /* 0x000000ffff087224 */ /* 0x000fe400078e0002 */
[----:B------:R-:W-:-:S07]  /*19d0*/  IMAD.MOV.U32 R4, RZ, RZ, R6 ;  /* 0x000000ffff047224 */ /* 0x000fce00078e0006 */
[----:B------:R-:W-:Y:S05]  /*19e0*/  WARPSYNC.COLLECTIVE R7, `(.L_x_235) ;  /* 0x0000000007087348 */ /* 0x000fea0003c00000 */
[----:B------:R0:W1:Y:S02]  /*19f0*/  SHFL.DOWN P1, R6, R8, R10, R11 ;  /* 0x0800000a08067389 */ /* 0x000064000002000b */
[----:B01----:R-:W-:Y:S05]  /*1a00*/  ENDCOLLECTIVE ;  /* 0x000000000000791b */ /* 0x003fea0003800000 */
.L_x_235:
        /* <DEDUP_REMOVED lines=10> */
.L_x_236:
[----:B------:R-:W-:-:S05]  /*1ab0*/  IMAD.IADD R5, R2, 0x1, R5 ;  /* 0x0000000102057824 */ /* 0x000fca00078e0205 */
[----:B------:R-:W-:Y:S01]  /*1ac0*/  MOV R8, R5 ;  /* 0x0000000500087202 */ /* 0x000fe20000000f00 */
[----:B------:R-:W-:-:S07]  /*1ad0*/  IMAD.MOV.U32 R4, RZ, RZ, R6 ;  /* 0x000000ffff047224 */ /* 0x000fce00078e0006 */
[----:B------:R-:W-:Y:S05]  /*1ae0*/  WARPSYNC.COLLECTIVE R7, `(.L_x_237) ;  /* 0x0000000007087348 */ /* 0x000fea0003c00000 */
[----:B------:R0:W1:Y:S02]  /*1af0*/  SHFL.DOWN P1, R6, R8, R10, R11 ;  /* 0x0800000a08067389 */ /* 0x000064000002000b */
[----:B01----:R-:W-:Y:S05]  /*1b00*/  ENDCOLLECTIVE ;  /* 0x000000000000791b */ /* 0x003fea0003800000 */
.L_x_237:
[----:B------:R-:W-:Y:S05]  /*1b10*/  BRA `(.L_x_238) ;  /* 0xfffffff000c47947 */ /* 0x000fea000383ffff */
        .weak           $__internal_3_$__cuda_sm20_div_u16
        .type           $__internal_3_$__cuda_sm20_div_u16,@function
        .size           $__internal_3_$__cuda_sm20_div_u16,($__internal_4_$__cuda_sm3x_div_rn_noftz_f32_slowpath - $__internal_3_$__cuda_sm20_div_u16)
$__internal_3_$__cuda_sm20_div_u16:
[----:B------:R-:W0:Y:S01]  /*1b20*/  I2F.U16 R2, UR4 ;  /* 0x0000000400027d06 */ /* 0x000e220008101000 */
[----:B------:R-:W-:Y:S01]  /*1b30*/  IMAD.MOV.U32 R3, RZ, RZ, 0x4b800000 ;  /* 0x4b800000ff037424 */ /* 0x000fe200078e00ff */
[----:B------:R-:W-:Y:S02]  /*1b40*/  I2FP.F32.U32.RZ R0, R0 ;  /* 0x0000000000007245 */ /* 0x000fe4000020d000 */
[C---:B0-----:R-:W-:Y:S02]  /*1b50*/  FSETP.GEU.AND P1, PT, |R2|.reuse, 1.175494350822287508e-38, PT ;  /* 0x008000000200780b */ /* 0x041fe40003f2e200 */
[----:B------:R-:W-:Y:S02]  /*1b60*/  FSETP.GT.AND P0, PT, |R2|, 8.50705917302346158658e+37, PT ;  /* 0x7e8000000200780b */ /* 0x000fe40003f04200 */
[----:B------:R-:W-:-:S04]  /*1b70*/  FSEL R3, R3, 1, !P1 ;  /* 0x3f80000003037808 */ /* 0x000fc80004800000 */
[----:B------:R-:W-:Y:S02]  /*1b80*/  FSEL R3, R3, 0.25, !P0 ;  /* 0x3e80000003037808 */ /* 0x000fe40004000000 */
[----:B------:R-:W-:-:S03]  /*1b90*/  ISETP.NE.U32.AND P0, PT, RZ, UR4, PT ;  /* 0x00000004ff007c0c */ /* 0x000fc6000bf05070 */
[----:B------:R-:W-:Y:S01]  /*1ba0*/  FMUL R4, R2, R3 ;  /* 0x0000000302047220 */ /* 0x000fe20000400000 */
[----:B------:R-:W-:-:S05]  /*1bb0*/  IMAD.MOV.U32 R2, RZ, RZ, R6 ;  /* 0x000000ffff027224 */ /* 0x000fca00078e0006 */
[----:B------:R-:W0:Y:S02]  /*1bc0*/  MUFU.RCP R4, R4 ;  /* 0x0000000400047308 */ /* 0x000e240000001000 */
[----:B0-----:R-:W-:-:S04]  /*1bd0*/  FMUL R3, R3, R4 ;  /* 0x0000000403037220 */ /* 0x001fc80000400000 */
[----:B------:R-:W-:-:S04]  /*1be0*/  VIADD R3, R3, 0x2 ;  /* 0x0000000203037836 */ /* 0x000fc80000000000 */
[----:B------:R-:W-:Y:S01]  /*1bf0*/  FMUL.RZ R0, R0, R3 ;  /* 0x0000000300007220 */ /* 0x000fe2000040c000 */
[----:B------:R-:W-:-:S05]  /*1c00*/  IMAD.MOV.U32 R3, RZ, RZ, 0x0 ;  /* 0x00000000ff037424 */ /* 0x000fca00078e00ff */
[----:B------:R-:W0:Y:S02]  /*1c10*/  F2I.U32.TRUNC.NTZ R0, R0 ;  /* 0x0000000000007305 */ /* 0x000e24000020f000 */
[----:B0-----:R-:W-:Y:S01]  /*1c20*/  LOP3.LUT R5, R0, 0xffff, RZ, 0xc0, !PT ;  /* 0x0000ffff00057812 */ /* 0x001fe200078ec0ff */
[----:B------:R-:W-:Y:S01]  /*1c30*/  @!P0 IMAD.MOV.U32 R5, RZ, RZ, -0x1 ;  /* 0xffffffffff058424 */ /* 0x000fe200078e00ff */
[----:B------:R-:W-:Y:S06]  /*1c40*/  RET.REL.NODEC R2 `(_Z31voxelize_count_optimized_kernelPKfPii6float3fiii) ;  /* 0xffffffe002ec7950 */ /* 0x000fec0003c3ffff */
        .weak           $__internal_4_$__cuda_sm3x_div_rn_noftz_f32_slowpath
        .type           $__internal_4_$__cuda_sm3x_div_rn_noftz_f32_slowpath,@function
        .size           $__internal_4_$__cuda_sm3x_div_rn_noftz_f32_slowpath,(.L_x_255 - $__internal_4_$__cuda_sm3x_div_rn_noftz_f32_slowpath)
$__internal_4_$__cuda_sm3x_div_rn_noftz_f32_slowpath:
[----:B------:R-:W-:Y:S01]  /*1c50*/  SHF.R.U32.HI R21, RZ, 0x17, R0 ;  /* 0x00000017ff157819 */ /* 0x000fe20000011600 */
[----:B------:R-:W-:Y:S01]  /*1c60*/  BSSY.RECONVERGENT B2, `(.L_x_239) ;  /* 0x0000064000027945 */ /* 0x000fe20003800200 */
[--C-:B------:R-:W-:Y:S01]  /*1c70*/  SHF.R.U32.HI R24, RZ, 0x17, R3.reuse ;  /* 0x00000017ff187819 */ /* 0x100fe20000011603 */
[----:B------:R-:W-:Y:S01]  /*1c80*/  IMAD.MOV.U32 R25, RZ, RZ, R3 ;  /* 0x000000ffff197224 */ /* 0x000fe200078e0003 */
[----:B------:R-:W-:Y:S02]  /*1c90*/  LOP3.LUT R21, R21, 0xff, RZ, 0xc0, !PT ;  /* 0x000000ff15157812 */ /* 0x000fe400078ec0ff */
[----:B------:R-:W-:Y:S02]  /*1ca0*/  LOP3.LUT R24, R24, 0xff, RZ, 0xc0, !PT ;  /* 0x000000ff18187812 */ /* 0x000fe400078ec0ff */
[----:B------:R-:W-:Y:S01]  /*1cb0*/  MOV R2, R0 ;  /* 0x0000000000027202 */ /* 0x000fe20000000f00 */
        /* <DEDUP_REMOVED lines=29> */
.L_x_240:
[----:B------:R-:W-:Y:S01]  /*1e90*/  LEA R3, R21, 0xc0800000, 0x17 ;  /* 0xc080000015037811 */ /* 0x000fe200078eb8ff */
[----:B------:R-:W-:Y:S01]  /*1ea0*/  VIADD R24, R24, 0xffffff81 ;  /* 0xffffff8118187836 */ /* 0x000fe20000000000 */
[----:B------:R-:W-:Y:S03]  /*1eb0*/  BSSY.RECONVERGENT B3, `(.L_x_245) ;  /* 0x0000035000037945 */ /* 0x000fe60003800200 */
[----:B------:R-:W-:Y:S02]  /*1ec0*/  IMAD.IADD R27, R2, 0x1, -R3 ;  /* 0x00000001021b7824 */ /* 0x000fe400078e0a03 */
[C---:B------:R-:W-:Y:S01]  /*1ed0*/  IMAD R2, R24.reuse, -0x800000, R25 ;  /* 0xff80000018027824 */ /* 0x040fe200078e0219 */
[----:B------:R-:W-:Y:S01]  /*1ee0*/  IADD3 R24, PT, PT, R24, 0x7f, -R21 ;  /* 0x0000007f18187810 */ /* 0x000fe20007ffe815 */
[----:B------:R-:W0:Y:S01]  /*1ef0*/  MUFU.RCP R26, R27 ;  /* 0x0000001b001a7308 */ /* 0x000e220000001000 */
[----:B------:R-:W-:-:S03]  /*1f00*/  FADD.FTZ R3, -R27, -RZ ;  /* 0x800000ff1b037221 */ /* 0x000fc60000010100 */
[----:B------:R-:W-:Y:S02]  /*1f10*/  IMAD.IADD R24, R24, 0x1, R23 ;  /* 0x0000000118187824 */ /* 0x000fe400078e0217 */
        /* <DEDUP_REMOVED lines=9> */
[----:B------:R-:W-:-:S05]  /*1fb0*/  IMAD.IADD R21, R21, 0x1, R24 ;  /* 0x0000000115157824 */ /* 0x000fca00078e0218 */
[----:B------:R-:W-:-:S04]  /*1fc0*/  IADD3 R23, PT, PT, R21, -0x1, RZ ;  /* 0xffffffff15177810 */ /* 0x000fc80007ffe0ff */
        /* <DEDUP_REMOVED lines=10> */
[C---:B------:R-:W-:Y:S02]  /*2070*/  ISETP.NE.AND P3, PT, R21.reuse, RZ, PT ;  /* 0x000000ff1500720c */ /* 0x040fe40003f65270 */
[----:B------:R-:W-:Y:S02]  /*2080*/  ISETP.NE.AND P1, PT, R21, RZ, PT ;  /* 0x000000ff1500720c */ /* 0x000fe40003f25270 */
[----:B------:R-:W-:Y:S01]  /*2090*/  LOP3.LUT R24, R23, 0x7fffff, RZ, 0xc0, !PT ;  /* 0x007fffff17187812 */ /* 0x000fe200078ec0ff */
[CCC-:B------:R-:W-:Y:S01]  /*20a0*/  FFMA.RP R23, R26.reuse, R2.reuse, R25.reuse ;  /* 0x000000021a177223 */ /* 0x1c0fe20000008019 */
[----:B------:R-:W-:Y:S01]  /*20b0*/  FFMA.RM R2, R26, R2, R25 ;  /* 0x000000021a027223 */ /* 0x000fe20000004019 */
[----:B------:R-:W-:Y:S01]  /*20c0*/  VIADD R25, R21, 0x20 ;  /* 0x0000002015197836 */ /* 0x000fe20000000000 */
[----:B------:R-:W-:Y:S01]  /*20d0*/  LOP3.LUT R24, R24, 0x800000, RZ, 0xfc, !PT ;  /* 0x0080000018187812 */ /* 0x000fe200078efcff */
[----:B------:R-:W-:-:S02]  /*20e0*/  IMAD.MOV R21, RZ, RZ, -R21 ;  /* 0x000000ffff157224 */ /* 0x000fc400078e0a15 */
        /* <DEDUP_REMOVED lines=13> */
.L_x_247:
[----:B------:R-:W-:-:S04]  /*21c0*/  LOP3.LUT R3, R3, 0x80000000, RZ, 0xc0, !PT ;  /* 0x8000000003037812 */ /* 0x000fc800078ec0ff */
[----:B------:R-:W-:Y:S01]  /*21d0*/  LOP3.LUT R3, R3, 0x7f800000, RZ, 0xfc, !PT ;  /* 0x7f80000003037812 */ /* 0x000fe200078efcff */
[----:B------:R-:W-:Y:S06]  /*21e0*/  BRA `(.L_x_248) ;  /* 0x0000000000047947 */ /* 0x000fec0003800000 */
.L_x_246:
[----:B------:R-:W-:-:S07]  /*21f0*/  IMAD R3, R24, 0x800000, R3 ;  /* 0x0080000018037824 */ /* 0x000fce00078e0203 */
.L_x_248:
[----:B------:R-:W-:Y:S05]  /*2200*/  BSYNC.RECONVERGENT B3 ;  /* 0x0000000000037941 */ /* 0x000fea0003800200 */
.L_x_245:
[----:B------:R-:W-:Y:S05]  /*2210*/  BRA `(.L_x_249) ;  /* 0x0000000000207947 */ /* 0x000fea0003800000 */
.L_x_244:
[----:B------:R-:W-:-:S04]  /*2220*/  LOP3.LUT R3, R2, 0x80000000, R25, 0x48, !PT ;  /* 0x8000000002037812 */ /* 0x000fc800078e4819 */
[----:B------:R-:W-:Y:S01]  /*2230*/  LOP3.LUT R3, R3, 0x7f800000, RZ, 0xfc, !PT ;  /* 0x7f80000003037812 */ /* 0x000fe200078efcff */
[----:B------:R-:W-:Y:S06]  /*2240*/  BRA `(.L_x_249) ;  /* 0x0000000000147947 */ /* 0x000fec0003800000 */
.L_x_243:
[----:B------:R-:W-:Y:S01]  /*2250*/  LOP3.LUT R3, R2, 0x80000000, R25, 0x48, !PT ;  /* 0x8000000002037812 */ /* 0x000fe200078e4819 */
[----:B------:R-:W-:Y:S06]  /*2260*/  BRA `(.L_x_249) ;  /* 0x00000000000c7947 */ /* 0x000fec0003800000 */
.L_x_242:
[----:B------:R-:W0:Y:S01]  /*2270*/  MUFU.RSQ R3, -QNAN ;  /* 0xffc0000000037908 */ /* 0x000e220000001400 */
[----:B------:R-:W-:Y:S05]  /*2280*/  BRA `(.L_x_249) ;  /* 0x0000000000047947 */ /* 0x000fea0003800000 */
.L_x_241:
[----:B------:R-:W-:-:S07]  /*2290*/  FADD.FTZ R3, R3, R0 ;  /* 0x0000000003037221 */ /* 0x000fce0000010000 */
.L_x_249:
[----:B------:R-:W-:Y:S05]  /*22a0*/  BSYNC.RECONVERGENT B2 ;  /* 0x0000000000027941 */ /* 0x000fea0003800200 */
.L_x_239:
[----:B0-----:R-:W-:Y:S02]  /*22b0*/  IMAD.MOV.U32 R23, RZ, RZ, R3 ;  /* 0x000000ffff177224 */ /* 0x001fe400078e0003 */
[----:B------:R-:W-:Y:S02]  /*22c0*/  IMAD.MOV.U32 R2, RZ, RZ, R22 ;  /* 0x000000ffff027224 */ /* 0x000fe400078e0016 */
[----:B------:R-:W-:-:S04]  /*22d0*/  IMAD.MOV.U32 R3, RZ, RZ, 0x0 ;  /* 0x00000000ff037424 */ /* 0x000fc800078e00ff */
[----:B------:R-:W-:Y:S05]  /*22e0*/  RET.REL.NODEC R2 `(_Z31voxelize_count_optimized_kernelPKfPii6float3fiii) ;  /* 0xffffffdc02447950 */ /* 0x000fea0003c3ffff */
.L_x_250:
        /* <DEDUP_REMOVED lines=9> */
.L_x_255:


//--------------------- .nv.shared._ZN3cub18CUB_300001_SM_10006detail11EmptyKernelIvEEvv --------------------------
	.section	.nv.shared._ZN3cub18CUB_300001_SM_10006detail11EmptyKernelIvEEvv,"aw",@nobits
	.sectionflags	@""
	.align	16
	.zero		1024


//--------------------- .nv.shared.reserved.0     --------------------------
	.section	.nv.shared.reserved.0,"aw",@nobits
	.weak		__nv_reservedSMEM_offset_0_alias
	.size		__nv_reservedSMEM_offset_0_alias, 0, 64
	.other		__nv_reservedSMEM_offset_0_alias,@"STO_CUDA_RESERVED_SHARED STV_DEFAULT"
__nv_reservedSMEM_offset_0_alias:
	.zero		0
	.zero		64


//--------------------- .nv.global                --------------------------
	.section	.nv.global,"aw",@nobits
.nv.global:
	.type		_ZN34_INTERNAL_d4a961f9_4_k_cu_4a9f5a306thrust24THRUST_300001_SM_1000_NS12placeholders2_5E,@object
	.size		_ZN34_INTERNAL_d4a961f9_4_k_cu_4a9f5a306thrust24THRUST_300001_SM_1000_NS12placeholders2_5E,(_ZN34_INTERNAL_d4a961f9_4_k_cu_4a9f5a304cuda3std3__45__cpo6cbeginE - _ZN34_INTERNAL_d4a961f9_4_k_cu_4a9f5a306thrust24THRUST_300001_SM_1000_NS12placeholders2_5E)
_ZN34_INTERNAL_d4a961f9_4_k_cu_4a9f5a306thrust24THRUST_300001_SM_1000_NS12placeholders2_5E:
	.zero		1
	.type		_ZN34_INTERNAL_d4a961f9_4_k_cu_4a9f5a304cuda3std3__45__cpo6cbeginE,@object
	.size		_ZN34_INTERNAL_d4a961f9_4_k_cu_4a9f5a304cuda3std3__45__cpo6cbeginE,(_ZN34_INTERNAL_d4a961f9_4_k_cu_4a9f5a304cuda3std6ranges3__45__cpo6cbeginE - _ZN34_INTERNAL_d4a961f9_4_k_cu_4a9f5a304cuda3std3__45__cpo6cbeginE)
_ZN34_INTERNAL_d4a961f9_4_k_cu_4a9f5a304cuda3std3__45__cpo6cbeginE:
	.zero		1
	.type		_ZN34_INTERNAL_d4a961f9_4_k_cu_4a9f5a304cuda3std6ranges3__45__cpo6cbeginE,@object
	.size		_ZN34_INTERNAL_d4a961f9_4_k_cu_4a9f5a304cuda3std6ranges3__45__cpo6cbeginE,(_ZN34_INTERNAL_d4a961f9_4_k_cu_4a9f5a304cuda3std3__48in_placeE - _ZN34_INTERNAL_d4a961f9_4_k_cu_4a9f5a304cuda3std6ranges3__45__cpo6cbeginE)
_ZN34_INTERNAL_d4a961f9_4_k_cu_4a9f5a304cuda3std6ranges3__45__cpo6cbeginE:
	.zero		1
	.type		_ZN34_INTERNAL_d4a961f9_4_k_cu_4a9f5a304cuda3std3__48in_placeE,@object
	.size		_ZN34_INTERNAL_d4a961f9_4_k_cu_4a9f5a304cuda3std3__48in_placeE,(_ZN34_INTERNAL_d4a961f9_4_k_cu_4a9f5a304cuda3std6ranges3__45__cpo4sizeE - _ZN34_INTERNAL_d4a961f9_4_k_cu_4a9f5a304cuda3std3__48in_placeE)
_ZN34_INTERNAL_d4a961f9_4_k_cu_4a9f5a304cuda3std3__48in_placeE:
	.zero		1
	.type		_ZN34_INTERNAL_d4a961f9_4_k_cu_4a9f5a304cuda3std6ranges3__45__cpo4sizeE,@object
	.size		_ZN34_INTERNAL_d4a961f9_4_k_cu_4a9f5a304cuda3std6ranges3__45__cpo4sizeE,(_ZN34_INTERNAL_d4a961f9_4_k_cu_4a9f5a306thrust24THRUST_300001_SM_1000_NS12placeholders2_9E - _ZN34_INTERNAL_d4a961f9_4_k_cu_4a9f5a304cuda3std6ranges3__45__cpo4sizeE)
_ZN34_INTERNAL_d4a961f9_4_k_cu_4a9f5a304cuda3std6ranges3__45__cpo4sizeE:
	.zero		1
	.type		_ZN34_INTERNAL_d4a961f9_4_k_cu_4a9f5a306thrust24THRUST_300001_SM_1000_NS12placeholders2_9E,@object
	.size		_ZN34_INTERNAL_d4a961f9_4_k_cu_4a9f5a306thrust24THRUST_300001_SM_1000_NS12placeholders2_9E,(_ZN34_INTERNAL_d4a961f9_4_k_cu_4a9f5a304cuda3std3__45__cpo7crbeginE - _ZN34_INTERNAL_d4a961f9_4_k_cu_4a9f5a306thrust24THRUST_300001_SM_1000_NS12placeholders2_9E)
_ZN34_INTERNAL_d4a961f9_4_k_cu_4a9f5a306thrust24THRUST_300001_SM_1000_NS12placeholders2_9E:
	.zero		1
	.type		_ZN34_INTERNAL_d4a961f9_4_k_cu_4a9f5a304cuda3std3__45__cpo7crbeginE,@object
	.size		_ZN34_INTERNAL_d4a961f9_4_k_cu_4a9f5a304cuda3std3__45__cpo7crbeginE,(_ZN34_INTERNAL_d4a961f9_4_k_cu_4a9f5a304cuda3std6ranges3__45__cpo4nextE - _ZN34_INTERNAL_d4a961f9_4_k_cu_4a9f5a304cuda3std3__45__cpo7crbeginE)
_ZN34_INTERNAL_d4a961f9_4_k_cu_4a9f5a304cuda3std3__45__cpo7crbeginE:
	.zero		1
	.type		_ZN34_INTERNAL_d4a961f9_4_k_cu_4a9f5a304cuda3std6ranges3__45__cpo4nextE,@object
	.size		_ZN34_INTERNAL_d4a961f9_4_k_cu_4a9f5a304cuda3std6ranges3__45__cpo4nextE,(_ZN34_INTERNAL_d4a961f9_4_k_cu_4a9f5a304cuda3std6ranges3__45__cpo4swapE - _ZN34_INTERNAL_d4a961f9_4_k_cu_4a9f5a304cuda3std6ranges3__45__cpo4nextE)
_ZN34_INTERNAL_d4a961f9_4_k_cu_4a9f5a304cuda3std6ranges3__45__cpo4nextE:
	.zero		1
	.type		_ZN34_INTERNAL_d4a961f9_4_k_cu_4a9f5a304cuda3std6ranges3__45__cpo4swapE,@object
	.size		_ZN34_INTERNAL_d4a961f9_4_k_cu_4a9f5a304cuda3std6ranges3__45__cpo4swapE,(_ZN34_INTERNAL_d4a961f9_4_k_cu_4a9f5a306thrust24THRUST_300001_SM_1000_NS12placeholders2_1E - _ZN34_INTERNAL_d4a961f9_4_k_cu_4a9f5a304cuda3std6ranges3__45__cpo4swapE)
_ZN34_INTERNAL_d4a961f9_4_k_cu_4a9f5a304cuda3std6ranges3__45__cpo4swapE:
	.zero		1
	.type		_ZN34_INTERNAL_d4a961f9_4_k_cu_4a9f5a306thrust24THRUST_300001_SM_1000_NS12placeholders2_1E,@object
	.size		_ZN34_INTERNAL_d4a961f9_4_k_cu_4a9f5a306thrust24THRUST_300001_SM_1000_NS12placeholders2_1E,(_ZN34_INTERNAL_d4a961f9_4_k_cu_4a9f5a306thrust24THRUST_300001_SM_1000_NS12placeholders2_3E - _ZN34_INTERNAL_d4a961f9_4_k_cu_4a9f5a306thrust24THRUST_300001_SM_1000_NS12placeholders2_1E)
_ZN34_INTERNAL_d4a961f9_4_k_cu_4a9f5a306thrust24THRUST_300001_SM_1000_NS12placeholders2_1E:
	.zero		1
	.type		_ZN34_INTERNAL_d4a961f9_4_k_cu_4a9f5a306thrust24THRUST_300001_SM_1000_NS12placeholders2_3E,@object
	.size		_ZN34_INTERNAL_d4a961f9_4_k_cu_4a9f5a306thrust24THRUST_300001_SM_1000_NS12placeholders2_3E,(_ZN34_INTERNAL_d4a961f9_4_k_cu_4a9f5a304cuda3std3__45__cpo5beginE - _ZN34_INTERNAL_d4a961f9_4_k_cu_4a9f5a306thrust24THRUST_300001_SM_1000_NS12placeholders2_3E)
_ZN34_INTERNAL_d4a961f9_4_k_cu_4a9f5a306thrust24THRUST_300001_SM_1000_NS12placeholders2_3E:
	.zero		1
	.type		_ZN34_INTERNAL_d4a961f9_4_k_cu_4a9f5a304cuda3std3__45__cpo5beginE,@object
	.size		_ZN34_INTERNAL_d4a961f9_4_k_cu_4a9f5a304cuda3std3__45__cpo5beginE,(_ZN34_INTERNAL_d4a961f9_4_k_cu_4a9f5a304cuda3std6ranges3__45__cpo5beginE - _ZN34_INTERNAL_d4a961f9_4_k_cu_4a9f5a304cuda3std3__45__cpo5beginE)
_ZN34_INTERNAL_d4a961f9_4_k_cu_4a9f5a304cuda3std3__45__cpo5beginE:
	.zero		1
	.type		_ZN34_INTERNAL_d4a961f9_4_k_cu_4a9f5a304cuda3std6ranges3__45__cpo5beginE,@object
	.size		_ZN34_INTERNAL_d4a961f9_4_k_cu_4a9f5a304cuda3std6ranges3__45__cpo5beginE,(_ZN34_INTERNAL_d4a961f9_4_k_cu_4a9f5a304cuda3std3__436_GLOBAL__N__d4a961f9_4_k_cu_4a9f5a306ignoreE - _ZN34_INTERNAL_d4a961f9_4_k_cu_4a9f5a304cuda3std6ranges3__45__cpo5beginE)
_ZN34_INTERNAL_d4a961f9_4_k_cu_4a9f5a304cuda3std6ranges3__45__cpo5beginE:
	.zero		1
	.type		_ZN34_INTERNAL_d4a961f9_4_k_cu_4a9f5a304cuda3std3__436_GLOBAL__N__d4a961f9_4_k_cu_4a9f5a306ignoreE,@object
	.size		_ZN34_INTERNAL_d4a961f9_4_k_cu_4a9f5a304cuda3std3__436_GLOBAL__N__d4a961f9_4_k_cu_4a9f5a306ignoreE,(_ZN34_INTERNAL_d4a961f9_4_k_cu_4a9f5a304cuda3std6ranges3__45__cpo4dataE - _ZN34_INTERNAL_d4a961f9_4_k_cu_4a9f5a304cuda3std3__436_GLOBAL__N__d4a961f9_4_k_cu_4a9f5a306ignoreE)
_ZN34_INTERNAL_d4a961f9_4_k_cu_4a9f5a304cuda3std3__436_GLOBAL__N__d4a961f9_4_k_cu_4a9f5a306ignoreE:
	.zero		1
	.type		_ZN34_INTERNAL_d4a961f9_4_k_cu_4a9f5a304cuda3std6ranges3__45__cpo4dataE,@object
	.size		_ZN34_INTERNAL_d4a961f9_4_k_cu_4a9f5a304cuda3std6ranges3__45__cpo4dataE,(_ZN34_INTERNAL_d4a961f9_4_k_cu_4a9f5a306thrust24THRUST_300001_SM_1000_NS12placeholders2_7E - _ZN34_INTERNAL_d4a961f9_4_k_cu_4a9f5a304cuda3std6ranges3__45__cpo4dataE)
_ZN34_INTERNAL_d4a961f9_4_k_cu_4a9f5a304cuda3std6ranges3__45__cpo4dataE:
	.zero		1
	.type		_ZN34_INTERNAL_d4a961f9_4_k_cu_4a9f5a306thrust24THRUST_300001_SM_1000_NS12placeholders2_7E,@object
	.size		_ZN34_INTERNAL_d4a961f9_4_k_cu_4a9f5a306thrust24THRUST_300001_SM_1000_NS12placeholders2_7E,(_ZN34_INTERNAL_d4a961f9_4_k_cu_4a9f5a304cuda3std3__45__cpo6rbeginE - _ZN34_INTERNAL_d4a961f9_4_k_cu_4a9f5a306thrust24THRUST_300001_SM_1000_NS12placeholders2_7E)
_ZN34_INTERNAL_d4a961f9_4_k_cu_4a9f5a306thrust24THRUST_300001_SM_1000_NS12placeholders2_7E:
	.zero		1
	.type		_ZN34_INTERNAL_d4a961f9_4_k_cu_4a9f5a304cuda3std3__45__cpo6rbeginE,@object
	.size		_ZN34_INTERNAL_d4a961f9_4_k_cu_4a9f5a304cuda3std3__45__cpo6rbeginE,(_ZN34_INTERNAL_d4a961f9_4_k_cu_4a9f5a304cuda3std6ranges3__45__cpo7advanceE - _ZN34_INTERNAL_d4a961f9_4_k_cu_4a9f5a304cuda3std3__45__cpo6rbeginE)
_ZN34_INTERNAL_d4a961f9_4_k_cu_4a9f5a304cuda3std3__45__cpo6rbeginE:
	.zero		1
	.type		_ZN34_INTERNAL_d4a961f9_4_k_cu_4a9f5a304cuda3std6ranges3__45__cpo7advanceE,@object
	.size		_ZN34_INTERNAL_d4a961f9_4_k_cu_4a9f5a304cuda3std6ranges3__45__cpo7advanceE,(_ZN34_INTERNAL_d4a961f9_4_k_cu_4a9f5a304cuda3std3__47nulloptE - _ZN34_INTERNAL_d4a961f9_4_k_cu_4a9f5a304cuda3std6ranges3__45__cpo7advanceE)
_ZN34_INTERNAL_d4a961f9_4_k_cu_4a9f5a304cuda3std6ranges3__45__cpo7advanceE:
	.zero		1
	.type		_ZN34_INTERNAL_d4a961f9_4_k_cu_4a9f5a304cuda3std3__47nulloptE,@object
	.size		_ZN34_INTERNAL_d4a961f9_4_k_cu_4a9f5a304cuda3std3__47nulloptE,(_ZN34_INTERNAL_d4a961f9_4_k_cu_4a9f5a304cuda3std6ranges3__45__cpo8distanceE - _ZN34_INTERNAL_d4a961f9_4_k_cu_4a9f5a304cuda3std3__47nulloptE)
_ZN34_INTERNAL_d4a961f9_4_k_cu_4a9f5a304cuda3std3__47nulloptE:
	.zero		1
	.type		_ZN34_INTERNAL_d4a961f9_4_k_cu_4a9f5a304cuda3std6ranges3__45__cpo8distanceE,@object
	.size		_ZN34_INTERNAL_d4a961f9_4_k_cu_4a9f5a304cuda3std6ranges3__45__cpo8distanceE,(_ZN34_INTERNAL_d4a961f9_4_k_cu_4a9f5a306thrust24THRUST_300001_SM_1000_NS12placeholders2_6E - _ZN34_INTERNAL_d4a961f9_4_k_cu_4a9f5a304cuda3std6ranges3__45__cpo8distanceE)
_ZN34_INTERNAL_d4a961f9_4_k_cu_4a9f5a304cuda3std6ranges3__45__cpo8distanceE:
	.zero		1
	.type		_ZN34_INTERNAL_d4a961f9_4_k_cu_4a9f5a306thrust24THRUST_300001_SM_1000_NS12placeholders2_6E,@object
	.size		_ZN34_INTERNAL_d4a961f9_4_k_cu_4a9f5a306thrust24THRUST_300001_SM_1000_NS12placeholders2_6E,(_ZN34_INTERNAL_d4a961f9_4_k_cu_4a9f5a304cuda3std3__45__cpo4cendE - _ZN34_INTERNAL_d4a961f9_4_k_cu_4a9f5a306thrust24THRUST_300001_SM_1000_NS12placeholders2_6E)
_ZN34_INTERNAL_d4a961f9_4_k_cu_4a9f5a306thrust24THRUST_300001_SM_1000_NS12placeholders2_6E:
	.zero		1
	.type		_ZN34_INTERNAL_d4a961f9_4_k_cu_4a9f5a304cuda3std3__45__cpo4cendE,@object
	.size		_ZN34_INTERNAL_d4a961f9_4_k_cu_4a9f5a304cuda3std3__45__cpo4cendE,(_ZN34_INTERNAL_d4a961f9_4_k_cu_4a9f5a304cuda3std6ranges3__45__cpo4cendE - _ZN34_INTERNAL_d4a961f9_4_k_cu_4a9f5a304cuda3std3__45__cpo4cendE)
_ZN34_INTERNAL_d4a961f9_4_k_cu_4a9f5a304cuda3std3__45__cpo4cendE:
	.zero		1
	.type		_ZN34_INTERNAL_d4a961f9_4_k_cu_4a9f5a304cuda3std6ranges3__45__cpo4cendE,@object
	.size		_ZN34_INTERNAL_d4a961f9_4_k_cu_4a9f5a304cuda3std6ranges3__45__cpo4cendE,(_ZN34_INTERNAL_d4a961f9_4_k_cu_4a9f5a304cuda3std3__420unreachable_sentinelE - _ZN34_INTERNAL_d4a961f9_4_k_cu_4a9f5a304cuda3std6ranges3__45__cpo4cendE)
_ZN34_INTERNAL_d4a961f9_4_k_cu_4a9f5a304cuda3std6ranges3__45__cpo4cendE:
	.zero		1
	.type		_ZN34_INTERNAL_d4a961f9_4_k_cu_4a9f5a304cuda3std3__420unreachable_sentinelE,@object
	.size		_ZN34_INTERNAL_d4a961f9_4_k_cu_4a9f5a304cuda3std3__420unreachable_sentinelE,(_ZN34_INTERNAL_d4a961f9_4_k_cu_4a9f5a304cuda3std6ranges3__45__cpo5ssizeE - _ZN34_INTERNAL_d4a961f9_4_k_cu_4a9f5a304cuda3std3__420unreachable_sentinelE)
_ZN34_INTERNAL_d4a961f9_4_k_cu_4a9f5a304cuda3std3__420unreachable_sentinelE:
	.zero		1
	.type		_ZN34_INTERNAL_d4a961f9_4_k_cu_4a9f5a304cuda3std6ranges3__45__cpo5ssizeE,@object
	.size		_ZN34_INTERNAL_d4a961f9_4_k_cu_4a9f5a304cuda3std6ranges3__45__cpo5ssizeE,(_ZN34_INTERNAL_d4a961f9_4_k_cu_4a9f5a306thrust24THRUST_300001_SM_1000_NS12placeholders3_10E - _ZN34_INTERNAL_d4a961f9_4_k_cu_4a9f5a304cuda3std6ranges3__45__cpo5ssizeE)
_ZN34_INTERNAL_d4a961f9_4_k_cu_4a9f5a304cuda3std6ranges3__45__cpo5ssizeE:
	.zero		1
	.type		_ZN34_INTERNAL_d4a961f9_4_k_cu_4a9f5a306thrust24THRUST_300001_SM_1000_NS12placeholders3_10E,@object
	.size		_ZN34_INTERNAL_d4a961f9_4_k_cu_4a9f5a306thrust24THRUST_300001_SM_1000_NS12placeholders3_10E,(_ZN34_INTERNAL_d4a961f9_4_k_cu_4a9f5a304cuda3std3__45__cpo5crendE - _ZN34_INTERNAL_d4a961f9_4_k_cu_4a9f5a306thrust24THRUST_300001_SM_1000_NS12placeholders3_10E)
_ZN34_INTERNAL_d4a961f9_4_k_cu_4a9f5a306thrust24THRUST_300001_SM_1000_NS12placeholders3_10E:
	.zero		1
	.type		_ZN34_INTERNAL_d4a961f9_4_k_cu_4a9f5a304cuda3std3__45__cpo5crendE,@object
	.size		_ZN34_INTERNAL_d4a961f9_4_k_cu_4a9f5a304cuda3std3__45__cpo5crendE,(_ZN34_INTERNAL_d4a961f9_4_k_cu_4a9f5a304cuda3std6ranges3__45__cpo4prevE - _ZN34_INTERNAL_d4a961f9_4_k_cu_4a9f5a304cuda3std3__45__cpo5crendE)
_ZN34_INTERNAL_d4a961f9_4_k_cu_4a9f5a304cuda3std3__45__cpo5crendE:
	.zero		1
	.type		_ZN34_INTERNAL_d4a961f9_4_k_cu_4a9f5a304cuda3std6ranges3__45__cpo4prevE,@object
	.size		_ZN34_INTERNAL_d4a961f9_4_k_cu_4a9f5a304cuda3std6ranges3__45__cpo4prevE,(_ZN34_INTERNAL_d4a961f9_4_k_cu_4a9f5a304cuda3std6ranges3__45__cpo9iter_moveE - _ZN34_INTERNAL_d4a961f9_4_k_cu_4a9f5a304cuda3std6ranges3__45__cpo4prevE)
_ZN34_INTERNAL_d4a961f9_4_k_cu_4a9f5a304cuda3std6ranges3__45__cpo4prevE:
	.zero		1
	.type		_ZN34_INTERNAL_d4a961f9_4_k_cu_4a9f5a304cuda3std6ranges3__45__cpo9iter_moveE,@object
	.size		_ZN34_INTERNAL_d4a961f9_4_k_cu_4a9f5a304cuda3std6ranges3__45__cpo9iter_moveE,(_ZN34_INTERNAL_d4a961f9_4_k_cu_4a9f5a306thrust24THRUST_300001_SM_1000_NS12placeholders2_2E - _ZN34_INTERNAL_d4a961f9_4_k_cu_4a9f5a304cuda3std6ranges3__45__cpo9iter_moveE)
_ZN34_INTERNAL_d4a961f9_4_k_cu_4a9f5a304cuda3std6ranges3__45__cpo9iter_moveE:
	.zero		1
	.type		_ZN34_INTERNAL_d4a961f9_4_k_cu_4a9f5a306thrust24THRUST_300001_SM_1000_NS12placeholders2_2E,@object
	.size		_ZN34_INTERNAL_d4a961f9_4_k_cu_4a9f5a306thrust24THRUST_300001_SM_1000_NS12placeholders2_2E,(_ZN34_INTERNAL_d4a961f9_4_k_cu_4a9f5a306thrust24THRUST_300001_SM_1000_NS12placeholders2_4E - _ZN34_INTERNAL_d4a961f9_4_k_cu_4a9f5a306thrust24THRUST_300001_SM_1000_NS12placeholders2_2E)
_ZN34_INTERNAL_d4a961f9_4_k_cu_4a9f5a306thrust24THRUST_300001_SM_1000_NS12placeholders2_2E:
	.zero		1
	.type		_ZN34_INTERNAL_d4a961f9_4_k_cu_4a9f5a306thrust24THRUST_300001_SM_1000_NS12placeholders2_4E,@object
	.size		_ZN34_INTERNAL_d4a961f9_4_k_cu_4a9f5a306thrust24THRUST_300001_SM_1000_NS12placeholders2_4E,(_ZN34_INTERNAL_d4a961f9_4_k_cu_4a9f5a304cuda3std3__45__cpo3endE - _ZN34_INTERNAL_d4a961f9_4_k_cu_4a9f5a306thrust24THRUST_300001_SM_1000_NS12placeholders2_4E)
_ZN34_INTERNAL_d4a961f9_4_k_cu_4a9f5a306thrust24THRUST_300001_SM_1000_NS12placeholders2_4E:
	.zero		1
	.type		_ZN34_INTERNAL_d4a961f9_4_k_cu_4a9f5a304cuda3std3__45__cpo3endE,@object
	.size		_ZN34_INTERNAL_d4a961f9_4_k_cu_4a9f5a304cuda3std3__45__cpo3endE,(_ZN34_INTERNAL_d4a961f9_4_k_cu_4a9f5a304cuda3std6ranges3__45__cpo3endE - _ZN34_INTERNAL_d4a961f9_4_k_cu_4a9f5a304cuda3std3__45__cpo3endE)
_ZN34_INTERNAL_d4a961f9_4_k_cu_4a9f5a304cuda3std3__45__cpo3endE:
	.zero		1
	.type		_ZN34_INTERNAL_d4a961f9_4_k_cu_4a9f5a304cuda3std6ranges3__45__cpo3endE,@object
	.size		_ZN34_INTERNAL_d4a961f9_4_k_cu_4a9f5a304cuda3std6ranges3__45__cpo3endE,(_ZN34_INTERNAL_d4a961f9_4_k_cu_4a9f5a304cuda3std3__419piecewise_constructE - _ZN34_INTERNAL_d4a961f9_4_k_cu_4a9f5a304cuda3std6ranges3__45__cpo3endE)
_ZN34_INTERNAL_d4a961f9_4_k_cu_4a9f5a304cuda3std6ranges3__45__cpo3endE:
	.zero		1
	.type		_ZN34_INTERNAL_d4a961f9_4_k_cu_4a9f5a304cuda3std3__419piecewise_constructE,@object
	.size		_ZN34_INTERNAL_d4a961f9_4_k_cu_4a9f5a304cuda3std3__419piecewise_constructE,(_ZN34_INTERNAL_d4a961f9_4_k_cu_4a9f5a304cuda3std6ranges3__45__cpo5cdataE - _ZN34_INTERNAL_d4a961f9_4_k_cu_4a9f5a304cuda3std3__419piecewise_constructE)
_ZN34_INTERNAL_d4a961f9_4_k_cu_4a9f5a304cuda3std3__419piecewise_constructE:
	.zero		1
	.type		_ZN34_INTERNAL_d4a961f9_4_k_cu_4a9f5a304cuda3std6ranges3__45__cpo5cdataE,@object
	.size		_ZN34_INTERNAL_d4a961f9_4_k_cu_4a9f5a304cuda3std6ranges3__45__cpo5cdataE,(_ZN34_INTERNAL_d4a961f9_4_k_cu_4a9f5a306thrust24THRUST_300001_SM_1000_NS12placeholders2_8E - _ZN34_INTERNAL_d4a961f9_4_k_cu_4a9f5a304cuda3std6ranges3__45__cpo5cdataE)
_ZN34_INTERNAL_d4a961f9_4_k_cu_4a9f5a304cuda3std6ranges3__45__cpo5cdataE:
	.zero		1
	.type		_ZN34_INTERNAL_d4a961f9_4_k_cu_4a9f5a306thrust24THRUST_300001_SM_1000_NS12placeholders2_8E,@object
	.size		_ZN34_INTERNAL_d4a961f9_4_k_cu_4a9f5a306thrust24THRUST_300001_SM_1000_NS12placeholders2_8E,(_ZN34_INTERNAL_d4a961f9_4_k_cu_4a9f5a304cuda3std3__45__cpo4rendE - _ZN34_INTERNAL_d4a961f9_4_k_cu_4a9f5a306thrust24THRUST_300001_SM_1000_NS12placeholders2_8E)
_ZN34_INTERNAL_d4a961f9_4_k_cu_4a9f5a306thrust24THRUST_300001_SM_1000_NS12placeholders2_8E:
	.zero		1
	.type		_ZN34_INTERNAL_d4a961f9_4_k_cu_4a9f5a304cuda3std3__45__cpo4rendE,@object
	.size		_ZN34_INTERNAL_d4a961f9_4_k_cu_4a9f5a304cuda3std3__45__cpo4rendE,(_ZN34_INTERNAL_d4a961f9_4_k_cu_4a9f5a304cuda3std6ranges3__45__cpo9iter_swapE - _ZN34_INTERNAL_d4a961f9_4_k_cu_4a9f5a304cuda3std3__45__cpo4rendE)
_ZN34_INTERNAL_d4a961f9_4_k_cu_4a9f5a304cuda3std3__45__cpo4rendE:
	.zero		1
	.type		_ZN34_INTERNAL_d4a961f9_4_k_cu_4a9f5a304cuda3std6ranges3__45__cpo9iter_swapE,@object
	.size		_ZN34_INTERNAL_d4a961f9_4_k_cu_4a9f5a304cuda3std6ranges3__45__cpo9iter_swapE,(_ZN34_INTERNAL_d4a961f9_4_k_cu_4a9f5a304cuda3std3__48unexpectE - _ZN34_INTERNAL_d4a961f9_4_k_cu_4a9f5a304cuda3std6ranges3__45__cpo9iter_swapE)
_ZN34_INTERNAL_d4a961f9_4_k_cu_4a9f5a304cuda3std6ranges3__45__cpo9iter_swapE:
	.zero		1
	.type		_ZN34_INTERNAL_d4a961f9_4_k_cu_4a9f5a304cuda3std3__48unexpectE,@object
	.size		_ZN34_INTERNAL_d4a961f9_4_k_cu_4a9f5a304cuda3std3__48unexpectE,(_ZN34_INTERNAL_d4a961f9_4_k_cu_4a9f5a306thrust24THRUST_300001_SM_1000_NS6system6detail10sequential3seqE - _ZN34_INTERNAL_d4a961f9_4_k_cu_4a9f5a304cuda3std3__48unexpectE)
_ZN34_INTERNAL_d4a961f9_4_k_cu_4a9f5a304cuda3std3__48unexpectE:
	.zero		1
	.type		_ZN34_INTERNAL_d4a961f9_4_k_cu_4a9f5a306thrust24THRUST_300001_SM_1000_NS6system6detail10sequential3seqE,@object
	.size		_ZN34_INTERNAL_d4a961f9_4_k_cu_4a9f5a306thrust24THRUST_300001_SM_1000_NS6system6detail10sequential3seqE,(.L_29 - _ZN34_INTERNAL_d4a961f9_4_k_cu_4a9f5a306thrust24THRUST_300001_SM_1000_NS6system6detail10sequential3seqE)
_ZN34_INTERNAL_d4a961f9_4_k_cu_4a9f5a306thrust24THRUST_300001_SM_1000_NS6system6detail10sequential3seqE:
	.zero		1
.L_29:


//--------------------- .nv.shared._Z30voxelize_mean_optimized_kernelPKfS0_PfPiii6float3fiii --------------------------
	.section	.nv.shared._Z30voxelize_mean_optimized_kernelPKfS0_PfPiii6float3fiii,"aw",@nobits
	.sectionflags	@""
	.align	16
.nv.shared._Z30voxelize_mean_optimized_kernelPKfS0_PfPiii6float3fiii:
	.zero		9216


//--------------------- .nv.shared._Z35voxelize_occupancy_optimized_kernelPKfPii6float3fiii --------------------------
	.section	.nv.shared._Z35voxelize_occupancy_optimized_kernelPKfPii6float3fiii,"aw",@nobits
	.sectionflags	@""
	.align	16
.nv.shared._Z35voxelize_occupancy_optimized_kernelPKfPii6float3fiii:
	.zero		1280


//--------------------- .nv.shared._Z31voxelize_count_optimized_kernelPKfPii6float3fiii --------------------------
	.section	.nv.shared._Z31voxelize_count_optimized_kernelPKfPii6float3fiii,"aw",@nobits
	.sectionflags	@""
	.align	16
.nv.shared._Z31voxelize_count_optimized_kernelPKfPii6float3fiii:
	.zero		17408


//--------------------- .nv.constant0._ZN3cub18CUB_300001_SM_10006detail11EmptyKernelIvEEvv --------------------------
	.section	.nv.constant0._ZN3cub18CUB_300001_SM_10006detail11EmptyKernelIvEEvv,"a",@progbits
	.sectionflags	@""
	.align	4
.nv.constant0._ZN3cub18CUB_300001_SM_10006detail11EmptyKernelIvEEvv:
	.zero		896


//--------------------- .nv.constant0._Z30voxelize_mean_optimized_kernelPKfS0_PfPiii6float3fiii --------------------------
	.section	.nv.constant0._Z30voxelize_mean_optimized_kernelPKfS0_PfPiii6float3fiii,"a",@progbits
	.sectionflags	@""
	.align	4
.nv.constant0._Z30voxelize_mean_optimized_kernelPKfS0_PfPiii6float3fiii:
	.zero		964


//--------------------- .nv.constant0._Z35voxelize_occupancy_optimized_kernelPKfPii6float3fiii --------------------------
	.section	.nv.constant0._Z35voxelize_occupancy_optimized_kernelPKfPii6float3fiii,"a",@progbits
	.sectionflags	@""
	.align	4
.nv.constant0._Z35voxelize_occupancy_optimized_kernelPKfPii6float3fiii:
	.zero		944


//--------------------- .nv.constant0._Z31voxelize_count_optimized_kernelPKfPii6float3fiii --------------------------
	.section	.nv.constant0._Z31voxelize_count_optimized_kernelPKfPii6float3fiii,"a",@progbits
	.sectionflags	@""
	.align	4
.nv.constant0._Z31voxelize_count_optimized_kernelPKfPii6float3fiii:
	.zero		944


//--------------------- SYMBOLS --------------------------

	.type		.nv.reservedSmem.offset0,@object
	.size		.nv.reservedSmem.offset0,0x4
	.type		.nv.reservedSmem.cap,@object
	.size		.nv.reservedSmem.cap,0x4
